//
// Generated by NVIDIA NVVM Compiler
//
// Compiler Build ID: CL-36424714
// Cuda compilation tools, release 13.0, V13.0.88
// Based on NVVM 20.0.0
//

.version 9.0
.target sm_100
.address_size 64


.entry _Z16determinantOnGPUPdS_i(
	.param .u64 .ptr .align 1 _Z16determinantOnGPUPdS_i_param_0,
	.param .u64 .ptr .align 1 _Z16determinantOnGPUPdS_i_param_1,
	.param .u32 _Z16determinantOnGPUPdS_i_param_2
)
{
	.reg .pred 	%p<55>;
	.reg .b16 	%rs<24>;
	.reg .b32 	%r<172>;
	.reg .b64 	%rd<75>;
	.reg .b64 	%fd<143>;

	ld.param.u64 	%rd8, [_Z16determinantOnGPUPdS_i_param_0];
	ld.param.u64 	%rd9, [_Z16determinantOnGPUPdS_i_param_1];
	ld.param.u32 	%r51, [_Z16determinantOnGPUPdS_i_param_2];
	cvta.to.global.u64 	%rd10, %rd9;
	cvta.to.global.u64 	%rd11, %rd8;
	mov.u32 	%r53, %ctaid.x;
	mov.u32 	%r54, %nctaid.x;
	mov.u32 	%r55, %ctaid.y;
	mov.u32 	%r56, %nctaid.y;
	mov.u32 	%r57, %ctaid.z;
	mad.lo.s32 	%r58, %r57, %r56, %r55;
	mad.lo.s32 	%r59, %r58, %r54, %r53;
	mov.u32 	%r60, %tid.x;
	mov.u32 	%r61, %ntid.x;
	mov.u32 	%r62, %tid.y;
	mov.u32 	%r63, %ntid.y;
	mov.u32 	%r64, %tid.z;
	mad.lo.s32 	%r65, %r64, %r63, %r62;
	mad.lo.s32 	%r1, %r65, %r61, %r60;
	mul.lo.s32 	%r66, %r51, %r51;
	mul.lo.s32 	%r67, %r66, %r59;
	mul.wide.s32 	%rd12, %r67, 8;
	add.s64 	%rd1, %rd11, %rd12;
	mul.lo.s32 	%r2, %r1, %r51;
	mul.wide.s32 	%rd13, %r59, 8;
	add.s64 	%rd2, %rd10, %rd13;
	add.s32 	%r3, %r51, -2;
	cvt.u16.u32 	%rs1, %r51;
	shl.b32 	%r4, %r51, 4;
	mov.b32 	%r153, 0;
	mov.b16 	%rs21, 0;
	mul.wide.s32 	%rd5, %r51, 8;
	mov.u16 	%rs22, %rs21;
	mov.u16 	%rs23, %rs21;
$L__BB0_1:
	not.b16 	%rs14, %rs22;
	add.s16 	%rs15, %rs14, %rs1;
	cvt.u32.u16 	%r68, %rs15;
	and.b32  	%r6, %r68, 7;
	add.s32 	%r7, %r6, -1;
	not.b32 	%r8, %r153;
	add.s32 	%r9, %r51, %r8;
	sub.s32 	%r10, %r3, %r153;
	mul.lo.s32 	%r11, %r153, %r51;
	add.s32 	%r69, %r11, %r153;
	mul.wide.s32 	%rd14, %r69, 8;
	add.s64 	%rd3, %rd1, %rd14;
	ld.global.f64 	%fd1, [%rd3];
	setp.neu.f64 	%p1, %fd1, 0d0000000000000000;
	@%p1 bra 	$L__BB0_20;
	add.s32 	%r162, %r153, 1;
	setp.ge.s32 	%p2, %r162, %r51;
	mov.b32 	%r167, -1;
	@%p2 bra 	$L__BB0_17;
	setp.lt.u32 	%p3, %r10, 15;
	mov.b32 	%r167, -1;
	@%p3 bra 	$L__BB0_7;
	and.b32  	%r74, %r9, -16;
	neg.s32 	%r155, %r74;
	mad.lo.s32 	%r154, %r51, %r162, %r153;
	mov.b32 	%r167, -1;
	mov.u32 	%r156, %r153;
$L__BB0_5:
	.pragma "nounroll";
	add.s32 	%r75, %r156, 1;
	mul.wide.s32 	%rd15, %r154, 8;
	add.s64 	%rd16, %rd1, %rd15;
	ld.global.f64 	%fd2, [%rd16];
	setp.neu.f64 	%p4, %fd2, 0d0000000000000000;
	selp.b32 	%r76, %r75, %r167, %p4;
	mul.wide.s32 	%rd17, %r51, 8;
	add.s64 	%rd18, %rd16, %rd17;
	ld.global.f64 	%fd3, [%rd18];
	setp.neu.f64 	%p5, %fd3, 0d0000000000000000;
	add.s32 	%r77, %r156, 2;
	selp.b32 	%r78, %r77, %r76, %p5;
	add.s64 	%rd19, %rd18, %rd17;
	ld.global.f64 	%fd4, [%rd19];
	setp.neu.f64 	%p6, %fd4, 0d0000000000000000;
	add.s32 	%r79, %r156, 3;
	selp.b32 	%r80, %r79, %r78, %p6;
	add.s64 	%rd20, %rd19, %rd17;
	ld.global.f64 	%fd5, [%rd20];
	setp.neu.f64 	%p7, %fd5, 0d0000000000000000;
	add.s32 	%r81, %r156, 4;
	selp.b32 	%r82, %r81, %r80, %p7;
	add.s64 	%rd21, %rd20, %rd17;
	ld.global.f64 	%fd6, [%rd21];
	setp.neu.f64 	%p8, %fd6, 0d0000000000000000;
	add.s32 	%r83, %r156, 5;
	selp.b32 	%r84, %r83, %r82, %p8;
	add.s64 	%rd22, %rd21, %rd17;
	ld.global.f64 	%fd7, [%rd22];
	setp.neu.f64 	%p9, %fd7, 0d0000000000000000;
	add.s32 	%r85, %r156, 6;
	selp.b32 	%r86, %r85, %r84, %p9;
	add.s64 	%rd23, %rd22, %rd17;
	ld.global.f64 	%fd8, [%rd23];
	setp.neu.f64 	%p10, %fd8, 0d0000000000000000;
	add.s32 	%r87, %r156, 7;
	selp.b32 	%r88, %r87, %r86, %p10;
	add.s64 	%rd24, %rd23, %rd17;
	ld.global.f64 	%fd9, [%rd24];
	setp.neu.f64 	%p11, %fd9, 0d0000000000000000;
	add.s32 	%r89, %r156, 8;
	selp.b32 	%r90, %r89, %r88, %p11;
	add.s64 	%rd25, %rd24, %rd17;
	ld.global.f64 	%fd10, [%rd25];
	setp.neu.f64 	%p12, %fd10, 0d0000000000000000;
	add.s32 	%r91, %r156, 9;
	selp.b32 	%r92, %r91, %r90, %p12;
	add.s64 	%rd26, %rd25, %rd17;
	ld.global.f64 	%fd11, [%rd26];
	setp.neu.f64 	%p13, %fd11, 0d0000000000000000;
	add.s32 	%r93, %r156, 10;
	selp.b32 	%r94, %r93, %r92, %p13;
	add.s64 	%rd27, %rd26, %rd17;
	ld.global.f64 	%fd12, [%rd27];
	setp.neu.f64 	%p14, %fd12, 0d0000000000000000;
	add.s32 	%r95, %r156, 11;
	selp.b32 	%r96, %r95, %r94, %p14;
	add.s64 	%rd28, %rd27, %rd17;
	ld.global.f64 	%fd13, [%rd28];
	setp.neu.f64 	%p15, %fd13, 0d0000000000000000;
	add.s32 	%r97, %r156, 12;
	selp.b32 	%r98, %r97, %r96, %p15;
	add.s64 	%rd29, %rd28, %rd17;
	ld.global.f64 	%fd14, [%rd29];
	setp.neu.f64 	%p16, %fd14, 0d0000000000000000;
	add.s32 	%r99, %r156, 13;
	selp.b32 	%r100, %r99, %r98, %p16;
	add.s64 	%rd30, %rd29, %rd17;
	ld.global.f64 	%fd15, [%rd30];
	setp.neu.f64 	%p17, %fd15, 0d0000000000000000;
	add.s32 	%r101, %r156, 14;
	selp.b32 	%r102, %r101, %r100, %p17;
	add.s64 	%rd31, %rd30, %rd17;
	ld.global.f64 	%fd16, [%rd31];
	setp.neu.f64 	%p18, %fd16, 0d0000000000000000;
	add.s32 	%r103, %r156, 15;
	selp.b32 	%r104, %r103, %r102, %p18;
	add.s64 	%rd32, %rd31, %rd17;
	ld.global.f64 	%fd17, [%rd32];
	setp.neu.f64 	%p19, %fd17, 0d0000000000000000;
	add.s32 	%r156, %r156, 16;
	selp.b32 	%r167, %r156, %r104, %p19;
	add.s32 	%r155, %r155, 16;
	add.s32 	%r154, %r154, %r4;
	setp.ne.s32 	%p20, %r155, 0;
	@%p20 bra 	$L__BB0_5;
	add.s32 	%r162, %r156, 1;
$L__BB0_7:
	and.b32  	%r105, %r9, 15;
	setp.eq.s32 	%p21, %r105, 0;
	@%p21 bra 	$L__BB0_17;
	not.b16 	%rs16, %rs23;
	add.s16 	%rs17, %rs16, %rs1;
	cvt.u32.u16 	%r107, %rs17;
	and.b32  	%r27, %r107, 15;
	add.s32 	%r108, %r27, -1;
	setp.lt.u32 	%p22, %r108, 7;
	@%p22 bra 	$L__BB0_10;
	mad.lo.s32 	%r109, %r162, %r51, %r153;
	mul.wide.s32 	%rd33, %r109, 8;
	add.s64 	%rd34, %rd1, %rd33;
	ld.global.f64 	%fd18, [%rd34];
	setp.neu.f64 	%p23, %fd18, 0d0000000000000000;
	selp.b32 	%r110, %r162, %r167, %p23;
	add.s32 	%r111, %r162, 1;
	mul.wide.s32 	%rd35, %r51, 8;
	add.s64 	%rd36, %rd34, %rd35;
	ld.global.f64 	%fd19, [%rd36];
	setp.neu.f64 	%p24, %fd19, 0d0000000000000000;
	selp.b32 	%r112, %r111, %r110, %p24;
	add.s32 	%r113, %r162, 2;
	add.s64 	%rd37, %rd36, %rd35;
	ld.global.f64 	%fd20, [%rd37];
	setp.neu.f64 	%p25, %fd20, 0d0000000000000000;
	selp.b32 	%r114, %r113, %r112, %p25;
	add.s32 	%r115, %r162, 3;
	add.s64 	%rd38, %rd37, %rd35;
	ld.global.f64 	%fd21, [%rd38];
	setp.neu.f64 	%p26, %fd21, 0d0000000000000000;
	selp.b32 	%r116, %r115, %r114, %p26;
	add.s32 	%r117, %r162, 4;
	add.s64 	%rd39, %rd38, %rd35;
	ld.global.f64 	%fd22, [%rd39];
	setp.neu.f64 	%p27, %fd22, 0d0000000000000000;
	selp.b32 	%r118, %r117, %r116, %p27;
	add.s32 	%r119, %r162, 5;
	add.s64 	%rd40, %rd39, %rd35;
	ld.global.f64 	%fd23, [%rd40];
	setp.neu.f64 	%p28, %fd23, 0d0000000000000000;
	selp.b32 	%r120, %r119, %r118, %p28;
	add.s32 	%r121, %r162, 6;
	add.s64 	%rd41, %rd40, %rd35;
	ld.global.f64 	%fd24, [%rd41];
	setp.neu.f64 	%p29, %fd24, 0d0000000000000000;
	selp.b32 	%r122, %r121, %r120, %p29;
	add.s32 	%r123, %r162, 7;
	add.s64 	%rd42, %rd41, %rd35;
	ld.global.f64 	%fd25, [%rd42];
	setp.neu.f64 	%p30, %fd25, 0d0000000000000000;
	selp.b32 	%r167, %r123, %r122, %p30;
	add.s32 	%r162, %r162, 8;
$L__BB0_10:
	and.b32  	%r124, %r27, 7;
	setp.eq.s32 	%p31, %r124, 0;
	@%p31 bra 	$L__BB0_17;
	and.b32  	%r33, %r6, 3;
	setp.lt.u32 	%p32, %r7, 3;
	@%p32 bra 	$L__BB0_13;
	mad.lo.s32 	%r126, %r162, %r51, %r153;
	mul.wide.s32 	%rd43, %r126, 8;
	add.s64 	%rd44, %rd1, %rd43;
	ld.global.f64 	%fd26, [%rd44];
	setp.neu.f64 	%p33, %fd26, 0d0000000000000000;
	selp.b32 	%r127, %r162, %r167, %p33;
	add.s32 	%r128, %r162, 1;
	mul.wide.s32 	%rd45, %r51, 8;
	add.s64 	%rd46, %rd44, %rd45;
	ld.global.f64 	%fd27, [%rd46];
	setp.neu.f64 	%p34, %fd27, 0d0000000000000000;
	selp.b32 	%r129, %r128, %r127, %p34;
	add.s32 	%r130, %r162, 2;
	add.s64 	%rd47, %rd46, %rd45;
	ld.global.f64 	%fd28, [%rd47];
	setp.neu.f64 	%p35, %fd28, 0d0000000000000000;
	selp.b32 	%r131, %r130, %r129, %p35;
	add.s32 	%r132, %r162, 3;
	add.s64 	%rd48, %rd47, %rd45;
	ld.global.f64 	%fd29, [%rd48];
	setp.neu.f64 	%p36, %fd29, 0d0000000000000000;
	selp.b32 	%r167, %r132, %r131, %p36;
	add.s32 	%r162, %r162, 4;
$L__BB0_13:
	setp.eq.s32 	%p37, %r33, 0;
	@%p37 bra 	$L__BB0_17;
	mad.lo.s32 	%r133, %r162, %r51, %r153;
	mul.wide.s32 	%rd49, %r133, 8;
	add.s64 	%rd4, %rd1, %rd49;
	ld.global.f64 	%fd30, [%rd4];
	setp.neu.f64 	%p38, %fd30, 0d0000000000000000;
	selp.b32 	%r167, %r162, %r167, %p38;
	setp.eq.s32 	%p39, %r33, 1;
	@%p39 bra 	$L__BB0_17;
	add.s32 	%r134, %r162, 1;
	add.s64 	%rd6, %rd4, %rd5;
	ld.global.f64 	%fd31, [%rd6];
	setp.neu.f64 	%p40, %fd31, 0d0000000000000000;
	selp.b32 	%r167, %r134, %r167, %p40;
	setp.eq.s32 	%p41, %r33, 2;
	@%p41 bra 	$L__BB0_17;
	add.s32 	%r135, %r162, 2;
	add.s64 	%rd50, %rd6, %rd5;
	ld.global.f64 	%fd32, [%rd50];
	setp.neu.f64 	%p42, %fd32, 0d0000000000000000;
	selp.b32 	%r167, %r135, %r167, %p42;
$L__BB0_17:
	setp.ne.s32 	%p43, %r167, -1;
	@%p43 bra 	$L__BB0_19;
	mov.b64 	%rd74, 0;
	st.global.u64 	[%rd2], %rd74;
	bra.uni 	$L__BB0_35;
$L__BB0_19:
	add.s32 	%r136, %r11, %r1;
	mad.lo.s32 	%r137, %r167, %r51, %r1;
	mul.wide.s32 	%rd51, %r136, 8;
	add.s64 	%rd52, %rd1, %rd51;
	ld.global.f64 	%fd33, [%rd52];
	mul.wide.s32 	%rd53, %r137, 8;
	add.s64 	%rd54, %rd1, %rd53;
	ld.global.f64 	%fd34, [%rd54];
	st.global.f64 	[%rd52], %fd34;
	st.global.f64 	[%rd54], %fd33;
	bar.sync 	0;
$L__BB0_20:
	add.s32 	%r43, %r153, 1;
	setp.ge.s32 	%p44, %r43, %r51;
	@%p44 bra 	$L__BB0_32;
	add.s32 	%r138, %r153, %r2;
	mul.wide.s32 	%rd55, %r138, 8;
	add.s64 	%rd7, %rd1, %rd55;
	setp.lt.u32 	%p45, %r10, 7;
	mov.u32 	%r169, %r43;
	@%p45 bra 	$L__BB0_24;
	mov.u32 	%r169, %r43;
$L__BB0_23:
	.pragma "nounroll";
	add.s32 	%r139, %r169, %r11;
	mul.wide.s32 	%rd56, %r139, 8;
	add.s64 	%rd57, %rd1, %rd56;
	ld.global.f64 	%fd35, [%rd57];
	ld.global.f64 	%fd36, [%rd3];
	div.rn.f64 	%fd37, %fd35, %fd36;
	bar.sync 	0;
	add.s32 	%r140, %r169, %r2;
	mul.wide.s32 	%rd58, %r140, 8;
	add.s64 	%rd59, %rd1, %rd58;
	ld.global.f64 	%fd38, [%rd7];
	ld.global.f64 	%fd39, [%rd59];
	mul.f64 	%fd40, %fd37, %fd38;
	sub.f64 	%fd41, %fd39, %fd40;
	st.global.f64 	[%rd59], %fd41;
	ld.global.f64 	%fd42, [%rd57+8];
	ld.global.f64 	%fd43, [%rd3];
	div.rn.f64 	%fd44, %fd42, %fd43;
	bar.sync 	0;
	ld.global.f64 	%fd45, [%rd7];
	ld.global.f64 	%fd46, [%rd59+8];
	mul.f64 	%fd47, %fd44, %fd45;
	sub.f64 	%fd48, %fd46, %fd47;
	st.global.f64 	[%rd59+8], %fd48;
	ld.global.f64 	%fd49, [%rd57+16];
	ld.global.f64 	%fd50, [%rd3];
	div.rn.f64 	%fd51, %fd49, %fd50;
	bar.sync 	0;
	ld.global.f64 	%fd52, [%rd7];
	ld.global.f64 	%fd53, [%rd59+16];
	mul.f64 	%fd54, %fd51, %fd52;
	sub.f64 	%fd55, %fd53, %fd54;
	st.global.f64 	[%rd59+16], %fd55;
	ld.global.f64 	%fd56, [%rd57+24];
	ld.global.f64 	%fd57, [%rd3];
	div.rn.f64 	%fd58, %fd56, %fd57;
	bar.sync 	0;
	ld.global.f64 	%fd59, [%rd7];
	ld.global.f64 	%fd60, [%rd59+24];
	mul.f64 	%fd61, %fd58, %fd59;
	sub.f64 	%fd62, %fd60, %fd61;
	st.global.f64 	[%rd59+24], %fd62;
	ld.global.f64 	%fd63, [%rd57+32];
	ld.global.f64 	%fd64, [%rd3];
	div.rn.f64 	%fd65, %fd63, %fd64;
	bar.sync 	0;
	ld.global.f64 	%fd66, [%rd7];
	ld.global.f64 	%fd67, [%rd59+32];
	mul.f64 	%fd68, %fd65, %fd66;
	sub.f64 	%fd69, %fd67, %fd68;
	st.global.f64 	[%rd59+32], %fd69;
	ld.global.f64 	%fd70, [%rd57+40];
	ld.global.f64 	%fd71, [%rd3];
	div.rn.f64 	%fd72, %fd70, %fd71;
	bar.sync 	0;
	ld.global.f64 	%fd73, [%rd7];
	ld.global.f64 	%fd74, [%rd59+40];
	mul.f64 	%fd75, %fd72, %fd73;
	sub.f64 	%fd76, %fd74, %fd75;
	st.global.f64 	[%rd59+40], %fd76;
	ld.global.f64 	%fd77, [%rd57+48];
	ld.global.f64 	%fd78, [%rd3];
	div.rn.f64 	%fd79, %fd77, %fd78;
	bar.sync 	0;
	ld.global.f64 	%fd80, [%rd7];
	ld.global.f64 	%fd81, [%rd59+48];
	mul.f64 	%fd82, %fd79, %fd80;
	sub.f64 	%fd83, %fd81, %fd82;
	st.global.f64 	[%rd59+48], %fd83;
	ld.global.f64 	%fd84, [%rd57+56];
	ld.global.f64 	%fd85, [%rd3];
	div.rn.f64 	%fd86, %fd84, %fd85;
	bar.sync 	0;
	ld.global.f64 	%fd87, [%rd7];
	ld.global.f64 	%fd88, [%rd59+56];
	mul.f64 	%fd89, %fd86, %fd87;
	sub.f64 	%fd90, %fd88, %fd89;
	st.global.f64 	[%rd59+56], %fd90;
	add.s32 	%r169, %r169, 8;
	add.s32 	%r141, %r169, %r8;
	and.b32  	%r142, %r9, -8;
	setp.ne.s32 	%p46, %r141, %r142;
	@%p46 bra 	$L__BB0_23;
$L__BB0_24:
	and.b32  	%r143, %r9, 7;
	setp.eq.s32 	%p47, %r143, 0;
	@%p47 bra 	$L__BB0_32;
	add.s32 	%r144, %r6, -1;
	setp.lt.u32 	%p48, %r144, 3;
	@%p48 bra 	$L__BB0_27;
	add.s32 	%r145, %r169, %r11;
	mul.wide.s32 	%rd60, %r145, 8;
	add.s64 	%rd61, %rd1, %rd60;
	ld.global.f64 	%fd91, [%rd61];
	ld.global.f64 	%fd92, [%rd3];
	div.rn.f64 	%fd93, %fd91, %fd92;
	bar.sync 	0;
	add.s32 	%r146, %r169, %r2;
	mul.wide.s32 	%rd62, %r146, 8;
	add.s64 	%rd63, %rd1, %rd62;
	ld.global.f64 	%fd94, [%rd7];
	ld.global.f64 	%fd95, [%rd63];
	mul.f64 	%fd96, %fd93, %fd94;
	sub.f64 	%fd97, %fd95, %fd96;
	st.global.f64 	[%rd63], %fd97;
	ld.global.f64 	%fd98, [%rd61+8];
	ld.global.f64 	%fd99, [%rd3];
	div.rn.f64 	%fd100, %fd98, %fd99;
	bar.sync 	0;
	ld.global.f64 	%fd101, [%rd7];
	ld.global.f64 	%fd102, [%rd63+8];
	mul.f64 	%fd103, %fd100, %fd101;
	sub.f64 	%fd104, %fd102, %fd103;
	st.global.f64 	[%rd63+8], %fd104;
	ld.global.f64 	%fd105, [%rd61+16];
	ld.global.f64 	%fd106, [%rd3];
	div.rn.f64 	%fd107, %fd105, %fd106;
	bar.sync 	0;
	ld.global.f64 	%fd108, [%rd7];
	ld.global.f64 	%fd109, [%rd63+16];
	mul.f64 	%fd110, %fd107, %fd108;
	sub.f64 	%fd111, %fd109, %fd110;
	st.global.f64 	[%rd63+16], %fd111;
	ld.global.f64 	%fd112, [%rd61+24];
	ld.global.f64 	%fd113, [%rd3];
	div.rn.f64 	%fd114, %fd112, %fd113;
	bar.sync 	0;
	ld.global.f64 	%fd115, [%rd7];
	ld.global.f64 	%fd116, [%rd63+24];
	mul.f64 	%fd117, %fd114, %fd115;
	sub.f64 	%fd118, %fd116, %fd117;
	st.global.f64 	[%rd63+24], %fd118;
	add.s32 	%r169, %r169, 4;
$L__BB0_27:
	and.b32  	%r147, %r6, 3;
	setp.eq.s32 	%p49, %r147, 0;
	@%p49 bra 	$L__BB0_32;
	xor.b16  	%rs18, %rs21, 3;
	add.s16 	%rs7, %rs18, %rs1;
	and.b16  	%rs19, %rs7, 3;
	setp.eq.s16 	%p50, %rs19, 1;
	@%p50 bra 	$L__BB0_30;
	add.s32 	%r148, %r169, %r11;
	mul.wide.s32 	%rd64, %r148, 8;
	add.s64 	%rd65, %rd1, %rd64;
	ld.global.f64 	%fd119, [%rd65];
	ld.global.f64 	%fd120, [%rd3];
	div.rn.f64 	%fd121, %fd119, %fd120;
	bar.sync 	0;
	add.s32 	%r149, %r169, %r2;
	mul.wide.s32 	%rd66, %r149, 8;
	add.s64 	%rd67, %rd1, %rd66;
	ld.global.f64 	%fd122, [%rd7];
	ld.global.f64 	%fd123, [%rd67];
	mul.f64 	%fd124, %fd121, %fd122;
	sub.f64 	%fd125, %fd123, %fd124;
	st.global.f64 	[%rd67], %fd125;
	ld.global.f64 	%fd126, [%rd65+8];
	ld.global.f64 	%fd127, [%rd3];
	div.rn.f64 	%fd128, %fd126, %fd127;
	bar.sync 	0;
	ld.global.f64 	%fd129, [%rd7];
	ld.global.f64 	%fd130, [%rd67+8];
	mul.f64 	%fd131, %fd128, %fd129;
	sub.f64 	%fd132, %fd130, %fd131;
	st.global.f64 	[%rd67+8], %fd132;
	add.s32 	%r169, %r169, 2;
$L__BB0_30:
	and.b16  	%rs20, %rs7, 1;
	setp.eq.b16 	%p51, %rs20, 1;
	not.pred 	%p52, %p51;
	@%p52 bra 	$L__BB0_32;
	add.s32 	%r150, %r169, %r11;
	mul.wide.s32 	%rd68, %r150, 8;
	add.s64 	%rd69, %rd1, %rd68;
	ld.global.f64 	%fd133, [%rd69];
	ld.global.f64 	%fd134, [%rd3];
	div.rn.f64 	%fd135, %fd133, %fd134;
	bar.sync 	0;
	add.s32 	%r151, %r169, %r2;
	mul.wide.s32 	%rd70, %r151, 8;
	add.s64 	%rd71, %rd1, %rd70;
	ld.global.f64 	%fd136, [%rd7];
	ld.global.f64 	%fd137, [%rd71];
	mul.f64 	%fd138, %fd135, %fd136;
	sub.f64 	%fd139, %fd137, %fd138;
	st.global.f64 	[%rd71], %fd139;
$L__BB0_32:
	setp.ne.s32 	%p53, %r1, %r153;
	@%p53 bra 	$L__BB0_34;
	ld.global.f64 	%fd140, [%rd2];
	add.s32 	%r152, %r2, %r1;
	mul.wide.s32 	%rd72, %r152, 8;
	add.s64 	%rd73, %rd1, %rd72;
	ld.global.f64 	%fd141, [%rd73];
	mul.f64 	%fd142, %fd140, %fd141;
	st.global.f64 	[%rd2], %fd142;
$L__BB0_34:
	setp.ne.s32 	%p54, %r1, %r153;
	add.s16 	%rs23, %rs23, 1;
	add.s16 	%rs22, %rs22, 1;
	add.s16 	%rs21, %rs21, 1;
	mov.u32 	%r153, %r43;
	@%p54 bra 	$L__BB0_1;
$L__BB0_35:
	ret;

}


// ===== COMPILED SASS (sm_100) =====

	.target	sm_100

	.elftype	@"ET_EXEC"


//--------------------- .note.nv.tkinfo           --------------------------
	.section	.note.nv.tkinfo,"",@"SHT_NOTE"
	.sectionflags	@"SHF_NOTE_NV_TKINFO"
	.tkinfo
        /*0018*/ 	.word	0x00000002
        /*0030*/ 	.string	""
        /*0030*/ 	.string	"ptxas"
        /*0030*/ 	.string	"Cuda compilation tools, release 13.0, V13.0.88"
        /*0030*/ 	.string	"Build cuda_13.0.r13.0/compiler.36424714_0"
        /*0030*/ 	.string	"-arch sm_100 -m 64 "



//--------------------- .note.nv.cuinfo           --------------------------
	.section	.note.nv.cuinfo,"",@"SHT_NOTE"
	.sectionflags	@"SHF_NOTE_NV_CUINFO"
        /*0018*/ 	.short	0x0002
        /*001a*/ 	.short	0x0064
        /*001c*/ 	.short	0x0082
	.zero		2


//--------------------- .nv.info                  --------------------------
	.section	.nv.info,"",@"SHT_CUDA_INFO"
	.align	4


	//----- nvinfo : EIATTR_REGCOUNT
	.align		4
        /*0000*/ 	.byte	0x04, 0x2f
        /*0002*/ 	.short	(.L_1 - .L_0)
	.align		4
.L_0:
        /*0004*/ 	.word	index@(_Z16determinantOnGPUPdS_i)
        /*0008*/ 	.word	0x00000030


	//----- nvinfo : EIATTR_FRAME_SIZE
	.align		4
.L_1:
        /*000c*/ 	.byte	0x04, 0x11
        /*000e*/ 	.short	(.L_3 - .L_2)
	.align		4
.L_2:
        /*0010*/ 	.word	index@($__internal_0_$__cuda_sm20_div_rn_f64_full)
        /*0014*/ 	.word	0x00000000


	//----- nvinfo : EIATTR_FRAME_SIZE
	.align		4
.L_3:
        /*0018*/ 	.byte	0x04, 0x11
        /*001a*/ 	.short	(.L_5 - .L_4)
	.align		4
.L_4:
        /*001c*/ 	.word	index@(_Z16determinantOnGPUPdS_i)
        /*0020*/ 	.word	0x00000000


	//----- nvinfo : EIATTR_MIN_STACK_SIZE
	.align		4
.L_5:
        /*0024*/ 	.byte	0x04, 0x12
        /*0026*/ 	.short	(.L_7 - .L_6)
	.align		4
.L_6:
        /*0028*/ 	.word	index@(_Z16determinantOnGPUPdS_i)
        /*002c*/ 	.word	0x00000000
.L_7:


//--------------------- .nv.compat                --------------------------
	.section	.nv.compat,"",@"SHT_CUDA_COMPAT_INFO"
	.align	4
        /*0000*/ 	.byte	0x02, 0x09, 0x00, 0x00, 0x02, 0x02, 0x01, 0x00, 0x02, 0x05, 0x05, 0x00, 0x03, 0x07, 0x01, 0x01
        /*0010*/ 	.byte	0x02, 0x03, 0x00, 0x00, 0x02, 0x06, 0x01, 0x00, 0x04, 0x0b, 0x08, 0x00, 0x01, 0x00, 0x00, 0x00
        /*0020*/ 	.byte	0x00, 0x00, 0x00, 0x00


//--------------------- .nv.info._Z16determinantOnGPUPdS_i --------------------------
	.section	.nv.info._Z16determinantOnGPUPdS_i,"",@"SHT_CUDA_INFO"
	.sectionflags	@""
	.align	4


	//----- nvinfo : EIATTR_CUDA_API_VERSION
	.align		4
        /*0000*/ 	.byte	0x04, 0x37
        /*0002*/ 	.short	(.L_9 - .L_8)
.L_8:
        /*0004*/ 	.word	0x00000082


	//----- nvinfo : EIATTR_KPARAM_INFO
	.align		4
.L_9:
        /*0008*/ 	.byte	0x04, 0x17
        /*000a*/ 	.short	(.L_11 - .L_10)
.L_10:
        /*000c*/ 	.word	0x00000000
        /*0010*/ 	.short	0x0002
        /*0012*/ 	.short	0x0010
        /*0014*/ 	.byte	0x00, 0xf0, 0x11, 0x00


	//----- nvinfo : EIATTR_KPARAM_INFO
	.align		4
.L_11:
        /*0018*/ 	.byte	0x04, 0x17
        /*001a*/ 	.short	(.L_13 - .L_12)
.L_12:
        /*001c*/ 	.word	0x00000000
        /*0020*/ 	.short	0x0001
        /*0022*/ 	.short	0x0008
        /*0024*/ 	.byte	0x00, 0xf5, 0x21, 0x00


	//----- nvinfo : EIATTR_KPARAM_INFO
	.align		4
.L_13:
        /*0028*/ 	.byte	0x04, 0x17
        /*002a*/ 	.short	(.L_15 - .L_14)
.L_14:
        /*002c*/ 	.word	0x00000000
        /*0030*/ 	.short	0x0000
        /*0032*/ 	.short	0x0000
        /*0034*/ 	.byte	0x00, 0xf5, 0x21, 0x00


	//----- nvinfo : EIATTR_SPARSE_MMA_MASK
	.align		4
.L_15:
        /*0038*/ 	.byte	0x03, 0x50
        /*003a*/ 	.short	0x0000


	//----- nvinfo : EIATTR_MAXREG_COUNT
	.align		4
        /*003c*/ 	.byte	0x03, 0x1b
        /*003e*/ 	.short	0x00ff


	//----- nvinfo : EIATTR_NUM_BARRIERS
	.align		4
        /*0040*/ 	.byte	0x02, 0x4c
        /*0042*/ 	.byte	0x01
	.zero		1


	//----- nvinfo : EIATTR_MERCURY_ISA_VERSION
	.align		4
        /*0044*/ 	.byte	0x03, 0x5f
        /*0046*/ 	.short	0x0101


	//----- nvinfo : EIATTR_VRC_CTA_INIT_COUNT
	.align		4
        /*0048*/ 	.byte	0x02, 0x4a
	.zero		1
	.zero		1


	//----- nvinfo : EIATTR_EXIT_INSTR_OFFSETS
	.align		4
        /*004c*/ 	.byte	0x04, 0x1c
        /*004e*/ 	.short	(.L_17 - .L_16)


	//   ....[0]....
.L_16:
        /*0050*/ 	.word	0x00002bc0


	//   ....[1]....
        /*0054*/ 	.word	0x00002be0


	//----- nvinfo : EIATTR_CRS_STACK_SIZE
	.align		4
.L_17:
        /*0058*/ 	.byte	0x04, 0x1e
        /*005a*/ 	.short	(.L_19 - .L_18)
.L_18:
        /*005c*/ 	.word	0x00000000


	//----- nvinfo : EIATTR_CBANK_PARAM_SIZE
	.align		4
.L_19:
        /*0060*/ 	.byte	0x03, 0x19
        /*0062*/ 	.short	0x0014


	//----- nvinfo : EIATTR_PARAM_CBANK
	.align		4
        /*0064*/ 	.byte	0x04, 0x0a
        /*0066*/ 	.short	(.L_21 - .L_20)
	.align		4
.L_20:
        /*0068*/ 	.word	index@(.nv.constant0._Z16determinantOnGPUPdS_i)
        /*006c*/ 	.short	0x0380
        /*006e*/ 	.short	0x0014


	//----- nvinfo : EIATTR_SW_WAR
	.align		4
.L_21:
        /*0070*/ 	.byte	0x04, 0x36
        /*0072*/ 	.short	(.L_23 - .L_22)
.L_22:
        /*0074*/ 	.word	0x00000008
.L_23:


//--------------------- .nv.callgraph             --------------------------
	.section	.nv.callgraph,"",@"SHT_CUDA_CALLGRAPH"
	.align	4
	.sectionentsize	8
	.align		4
        /*0000*/ 	.word	0x00000000
	.align		4
        /*0004*/ 	.word	0xffffffff
	.align		4
        /*0008*/ 	.word	0x00000000
	.align		4
        /*000c*/ 	.word	0xfffffffe
	.align		4
        /*0010*/ 	.word	0x00000000
	.align		4
        /*0014*/ 	.word	0xfffffffd
	.align		4
        /*0018*/ 	.word	0x00000000
	.align		4
        /*001c*/ 	.word	0xfffffffc


//--------------------- .text._Z16determinantOnGPUPdS_i --------------------------
	.section	.text._Z16determinantOnGPUPdS_i,"ax",@progbits
	.align	128
.text._Z16determinantOnGPUPdS_i:
        .type           _Z16determinantOnGPUPdS_i,@function
        .size           _Z16determinantOnGPUPdS_i,(.L_x_51 - _Z16determinantOnGPUPdS_i)
        .other          _Z16determinantOnGPUPdS_i,@"STO_CUDA_ENTRY STV_DEFAULT"
_Z16determinantOnGPUPdS_i:
[----:B------:R-:W-:Y:S01]  /*0000*/  LDC R1, c[0x0][0x37c] ;  /* 0x0000df00ff017b82 */ /* 0x000fe20000000800 */
[----:B------:R-:W0:Y:S07]  /*0010*/  S2R R0, SR_CTAID.Y ;  /* 0x0000000000007919 */ /* 0x000e2e0000002600 */
[----:B------:R-:W1:Y:S01]  /*0020*/  LDC R3, c[0x0][0x370] ;  /* 0x0000dc00ff037b82 */ /* 0x000e620000000800 */
[----:B------:R-:W2:Y:S01]  /*0030*/  LDCU.64 UR6, c[0x0][0x358] ;  /* 0x00006b00ff0677ac */ /* 0x000ea20008000a00 */
[----:B------:R-:W0:Y:S01]  /*0040*/  S2R R2, SR_CTAID.Z ;  /* 0x0000000000027919 */ /* 0x000e220000002700 */
[----:B------:R-:W3:Y:S01]  /*0050*/  LDCU.U16 UR4, c[0x0][0x390] ;  /* 0x00007200ff0477ac */ /* 0x000ee20008000400 */
[----:B------:R-:W4:Y:S04]  /*0060*/  S2R R9, SR_TID.Y ;  /* 0x0000000000097919 */ /* 0x000f280000002200 */
[----:B------:R-:W0:Y:S01]  /*0070*/  LDC R5, c[0x0][0x374] ;  /* 0x0000dd00ff057b82 */ /* 0x000e220000000800 */
[----:B------:R-:W5:Y:S01]  /*0080*/  LDCU UR8, c[0x0][0x360] ;  /* 0x00006c00ff0877ac */ /* 0x000f620008000800 */
[----:B------:R-:W4:Y:S01]  /*0090*/  S2R R6, SR_TID.Z ;  /* 0x0000000000067919 */ /* 0x000f220000002300 */
[----:B------:R-:W4:Y:S01]  /*00a0*/  LDCU UR9, c[0x0][0x364] ;  /* 0x00006c80ff0977ac */ /* 0x000f220008000800 */
[----:B------:R-:W5:Y:S04]  /*00b0*/  S2R R4, SR_TID.X ;  /* 0x0000000000047919 */ /* 0x000f680000002100 */
[----:B------:R-:W1:Y:S08]  /*00c0*/  S2UR UR5, SR_CTAID.X ;  /* 0x00000000000579c3 */ /* 0x000e700000002500 */
[----:B------:R-:W2:Y:S08]  /*00d0*/  LDC R7, c[0x0][0x390] ;  /* 0x0000e400ff077b82 */ /* 0x000eb00000000800 */
[----:B------:R-:W3:Y:S01]  /*00e0*/  LDC.64 R16, c[0x0][0x380] ;  /* 0x0000e000ff107b82 */ /* 0x000ee20000000a00 */
[----:B0-----:R-:W-:-:S07]  /*00f0*/  IMAD R0, R5, R2, R0 ;  /* 0x0000000205007224 */ /* 0x001fce00078e0200 */
[----:B------:R-:W0:Y:S01]  /*0100*/  LDC.64 R14, c[0x0][0x388] ;  /* 0x0000e200ff0e7b82 */ /* 0x000e220000000a00 */
[----:B-1----:R-:W-:Y:S01]  /*0110*/  IMAD R3, R0, R3, UR5 ;  /* 0x0000000500037e24 */ /* 0x002fe2000f8e0203 */
[----:B------:R-:W1:Y:S01]  /*0120*/  LDCU UR5, c[0x0][0x390] ;  /* 0x00007200ff0577ac */ /* 0x000e620008000800 */
[----:B----4-:R-:W-:-:S04]  /*0130*/  IMAD R9, R6, UR9, R9 ;  /* 0x0000000906097c24 */ /* 0x010fc8000f8e0209 */
[--C-:B-----5:R-:W-:Y:S01]  /*0140*/  IMAD R9, R9, UR8, R4.reuse ;  /* 0x0000000809097c24 */ /* 0x120fe2000f8e0204 */
[----:B------:R-:W-:Y:S01]  /*0150*/  PRMT R4, RZ, 0x7610, R4 ;  /* 0x00007610ff047816 */ /* 0x000fe20000000004 */
[----:B--2---:R-:W-:Y:S02]  /*0160*/  IMAD R0, R7, R7, RZ ;  /* 0x0000000707007224 */ /* 0x004fe400078e02ff */
[----:B------:R-:W-:Y:S02]  /*0170*/  IMAD.MOV.U32 R7, RZ, RZ, RZ ;  /* 0x000000ffff077224 */ /* 0x000fe400078e00ff */
[----:B------:R-:W-:-:S04]  /*0180*/  IMAD R5, R3, R0, RZ ;  /* 0x0000000003057224 */ /* 0x000fc800078e02ff */
[----:B---3--:R-:W-:Y:S01]  /*0190*/  IMAD.WIDE R16, R5, 0x8, R16 ;  /* 0x0000000805107825 */ /* 0x008fe200078e0210 */
[----:B------:R-:W-:-:S03]  /*01a0*/  PRMT R5, RZ, 0x7610, R5 ;  /* 0x00007610ff057816 */ /* 0x000fc60000000005 */
[----:B0-----:R-:W-:Y:S01]  /*01b0*/  IMAD.WIDE R14, R3, 0x8, R14 ;  /* 0x00000008030e7825 */ /* 0x001fe200078e020e */
[----:B-1----:R-:W-:-:S07]  /*01c0*/  PRMT R3, RZ, 0x7610, R3 ;  /* 0x00007610ff037816 */ /* 0x002fce0000000003 */
.L_x_44:
[----:B0-----:R-:W0:Y:S02]  /*01d0*/  LDC R6, c[0x0][0x390] ;  /* 0x0000e400ff067b82 */ /* 0x001e240000000800 */
[----:B0-----:R-:W-:-:S04]  /*01e0*/  IMAD R13, R7, R6, R7 ;  /* 0x00000006070d7224 */ /* 0x001fc800078e0207 */
[----:B------:R-:W-:-:S05]  /*01f0*/  IMAD.WIDE R12, R13, 0x8, R16 ;  /* 0x000000080d0c7825 */ /* 0x000fca00078e0210 */
[----:B--2---:R-:W2:Y:S01]  /*0200*/  LDG.E.64 R10, desc[UR6][R12.64] ;  /* 0x000000060c0a7981 */ /* 0x004ea2000c1e1b00 */
[----:B------:R-:W-:Y:S02]  /*0210*/  LOP3.LUT R0, RZ, R4, RZ, 0x33, !PT ;  /* 0x00000004ff007212 */ /* 0x000fe400078e33ff */
[----:B------:R-:W-:-:S03]  /*0220*/  LOP3.LUT R41, RZ, R7, RZ, 0x33, !PT ;  /* 0x00000007ff297212 */ /* 0x000fc600078e33ff */
[----:B------:R-:W-:Y:S01]  /*0230*/  VIADD R40, R0, UR4 ;  /* 0x0000000400287c36 */ /* 0x000fe20008000000 */
[----:B------:R-:W-:Y:S02]  /*0240*/  IADD3 R42, PT, PT, R41, R6, RZ ;  /* 0x00000006292a7210 */ /* 0x000fe40007ffe0ff */
[----:B------:R-:W-:Y:S02]  /*0250*/  IADD3 R0, PT, PT, -R7, -0x2, R6 ;  /* 0xfffffffe07007810 */ /* 0x000fe40007ffe106 */
[----:B------:R-:W-:Y:S01]  /*0260*/  LOP3.LUT R40, R40, 0x7, RZ, 0xc0, !PT ;  /* 0x0000000728287812 */ /* 0x000fe200078ec0ff */
[----:B--2---:R-:W-:-:S14]  /*0270*/  DSETP.NEU.AND P0, PT, R10, RZ, PT ;  /* 0x000000ff0a00722a */ /* 0x004fdc0003f0d000 */
[----:B-1-3--:R-:W-:Y:S05]  /*0280*/  @P0 BRA `(.L_x_0) ;  /* 0x0000000800f80947 */ /* 0x00afea0003800000 */
[----:B------:R-:W-:Y:S01]  /*0290*/  VIADD R8, R7, 0x1 ;  /* 0x0000000107087836 */ /* 0x000fe20000000000 */
[----:B------:R-:W-:Y:S01]  /*02a0*/  BSSY.RECONVERGENT B0, `(.L_x_1) ;  /* 0x00000b0000007945 */ /* 0x000fe20003800200 */
[----:B------:R-:W-:-:S03]  /*02b0*/  IMAD.MOV.U32 R43, RZ, RZ, -0x1 ;  /* 0xffffffffff2b7424 */ /* 0x000fc600078e00ff */
[----:B------:R-:W-:-:S13]  /*02c0*/  ISETP.GE.AND P0, PT, R8, R6, PT ;  /* 0x000000060800720c */ /* 0x000fda0003f06270 */
[----:B------:R-:W-:Y:S05]  /*02d0*/  @P0 BRA `(.L_x_2) ;  /* 0x0000000800b00947 */ /* 0x000fea0003800000 */
[----:B------:R-:W-:Y:S01]  /*02e0*/  ISETP.GE.U32.AND P0, PT, R0, 0xf, PT ;  /* 0x0000000f0000780c */ /* 0x000fe20003f06070 */
[----:B------:R-:W-:Y:S01]  /*02f0*/  BSSY.RECONVERGENT B1, `(.L_x_3) ;  /* 0x0000051000017945 */ /* 0x000fe20003800200 */
[----:B------:R-:W-:Y:S01]  /*0300*/  IADD3 R2, PT, PT, R40, -0x1, RZ ;  /* 0xffffffff28027810 */ /* 0x000fe20007ffe0ff */
[----:B------:R-:W-:-:S10]  /*0310*/  IMAD.MOV.U32 R43, RZ, RZ, -0x1 ;  /* 0xffffffffff2b7424 */ /* 0x000fd400078e00ff */
[----:B------:R-:W-:Y:S05]  /*0320*/  @!P0 BRA `(.L_x_4) ;  /* 0x0000000400348947 */ /* 0x000fea0003800000 */
[----:B------:R-:W-:Y:S01]  /*0330*/  LOP3.LUT R38, R42, 0xfffffff0, RZ, 0xc0, !PT ;  /* 0xfffffff02a267812 */ /* 0x000fe200078ec0ff */
[----:B------:R-:W-:Y:S01]  /*0340*/  BSSY.RECONVERGENT B2, `(.L_x_5) ;  /* 0x000004a000027945 */ /* 0x000fe20003800200 */
[----:B------:R-:W-:Y:S01]  /*0350*/  IMAD R39, R8, R6, R7 ;  /* 0x0000000608277224 */ /* 0x000fe200078e0207 */
[----:B------:R-:W-:Y:S01]  /*0360*/  MOV R8, R7 ;  /* 0x0000000700087202 */ /* 0x000fe20000000f00 */
[----:B------:R-:W-:Y:S02]  /*0370*/  IMAD.MOV.U32 R43, RZ, RZ, -0x1 ;  /* 0xffffffffff2b7424 */ /* 0x000fe400078e00ff */
[----:B------:R-:W-:-:S07]  /*0380*/  IMAD.MOV R38, RZ, RZ, -R38 ;  /* 0x000000ffff267224 */ /* 0x000fce00078e0a26 */
.L_x_6:
[----:B------:R-:W-:-:S05]  /*0390*/  IMAD.WIDE R10, R39, 0x8, R16 ;  /* 0x00000008270a7825 */ /* 0x000fca00078e0210 */
[----:B------:R-:W2:Y:S01]  /*03a0*/  LDG.E.64 R30, desc[UR6][R10.64] ;  /* 0x000000060a1e7981 */ /* 0x000ea2000c1e1b00 */
[----:B------:R-:W-:-:S05]  /*03b0*/  IMAD.WIDE R18, R6, 0x8, R10 ;  /* 0x0000000806127825 */ /* 0x000fca00078e020a */
[----:B------:R-:W3:Y:S01]  /*03c0*/  LDG.E.64 R28, desc[UR6][R18.64] ;  /* 0x00000006121c7981 */ /* 0x000ee2000c1e1b00 */
[----:B------:R-:W-:-:S05]  /*03d0*/  IMAD.WIDE R20, R6, 0x8, R18 ;  /* 0x0000000806147825 */ /* 0x000fca00078e0212 */
[----:B------:R-:W4:Y:S01]  /*03e0*/  LDG.E.64 R26, desc[UR6][R20.64] ;  /* 0x00000006141a7981 */ /* 0x000f22000c1e1b00 */
[----:B------:R-:W-:-:S05]  /*03f0*/  IMAD.WIDE R44, R6, 0x8, R20 ;  /* 0x00000008062c7825 */ /* 0x000fca00078e0214 */
[----:B------:R0:W5:Y:S02]  /*0400*/  LDG.E.64 R24, desc[UR6][R44.64] ;  /* 0x000000062c187981 */ /* 0x000164000c1e1b00 */
[----:B0-----:R-:W-:-:S05]  /*0410*/  IMAD.WIDE R44, R6, 0x8, R44 ;  /* 0x00000008062c7825 */ /* 0x001fca00078e022c */
[----:B------:R-:W5:Y:S01]  /*0420*/  LDG.E.64 R22, desc[UR6][R44.64] ;  /* 0x000000062c167981 */ /* 0x000f62000c1e1b00 */
[----:B------:R-:W-:-:S05]  /*0430*/  IMAD.WIDE R36, R6, 0x8, R44 ;  /* 0x0000000806247825 */ /* 0x000fca00078e022c */
[----:B------:R-:W5:Y:S01]  /*0440*/  LDG.E.64 R20, desc[UR6][R36.64] ;  /* 0x0000000624147981 */ /* 0x000f62000c1e1b00 */
[----:B------:R-:W-:-:S05]  /*0450*/  IMAD.WIDE R34, R6, 0x8, R36 ;  /* 0x0000000806227825 */ /* 0x000fca00078e0224 */
[----:B------:R0:W5:Y:S01]  /*0460*/  LDG.E.64 R10, desc[UR6][R34.64] ;  /* 0x00000006220a7981 */ /* 0x000162000c1e1b00 */
[----:B------:R-:W-:-:S04]  /*0470*/  IMAD.WIDE R18, R6, 0x8, R34 ;  /* 0x0000000806127825 */ /* 0x000fc800078e0222 */
[C---:B------:R-:W-:Y:S02]  /*0480*/  IMAD.WIDE R32, R6.reuse, 0x8, R18 ;  /* 0x0000000806207825 */ /* 0x040fe400078e0212 */
[----:B------:R-:W5:Y:S01]  /*0490*/  LDG.E.64 R18, desc[UR6][R18.64] ;  /* 0x0000000612127981 */ /* 0x000f62000c1e1b00 */
[----:B--2---:R-:W-:Y:S01]  /*04a0*/  DSETP.NEU.AND P3, PT, R30, RZ, PT ;  /* 0x000000ff1e00722a */ /* 0x004fe20003f6d000 */
[C---:B------:R-:W-:Y:S02]  /*04b0*/  IMAD.WIDE R30, R6.reuse, 0x8, R32 ;  /* 0x00000008061e7825 */ /* 0x040fe400078e0220 */
[----:B------:R-:W2:Y:S01]  /*04c0*/  LDG.E.64 R32, desc[UR6][R32.64] ;  /* 0x0000000620207981 */ /* 0x000ea2000c1e1b00 */
[----:B---3--:R-:W-:Y:S01]  /*04d0*/  DSETP.NEU.AND P4, PT, R28, RZ, PT ;  /* 0x000000ff1c00722a */ /* 0x008fe20003f8d000 */
[C---:B------:R-:W-:Y:S02]  /*04e0*/  IMAD.WIDE R28, R6.reuse, 0x8, R30 ;  /* 0x00000008061c7825 */ /* 0x040fe400078e021e */
[----:B------:R-:W3:Y:S01]  /*04f0*/  LDG.E.64 R30, desc[UR6][R30.64] ;  /* 0x000000061e1e7981 */ /* 0x000ee2000c1e1b00 */
[----:B----4-:R-:W-:Y:S01]  /*0500*/  DSETP.NEU.AND P5, PT, R26, RZ, PT ;  /* 0x000000ff1a00722a */ /* 0x010fe20003fad000 */
[----:B------:R-:W-:-:S02]  /*0510*/  IMAD.WIDE R26, R6, 0x8, R28 ;  /* 0x00000008061a7825 */ /* 0x000fc400078e021c */
[----:B------:R-:W4:Y:S01]  /*0520*/  LDG.E.64 R28, desc[UR6][R28.64] ;  /* 0x000000061c1c7981 */ /* 0x000f22000c1e1b00 */
[----:B-----5:R-:W-:Y:S01]  /*0530*/  DSETP.NEU.AND P6, PT, R24, RZ, PT ;  /* 0x000000ff1800722a */ /* 0x020fe20003fcd000 */
[C---:B------:R-:W-:Y:S02]  /*0540*/  IMAD.WIDE R24, R6.reuse, 0x8, R26 ;  /* 0x0000000806187825 */ /* 0x040fe400078e021a */
[----:B------:R-:W5:Y:S01]  /*0550*/  LDG.E.64 R26, desc[UR6][R26.64] ;  /* 0x000000061a1a7981 */ /* 0x000f62000c1e1b00 */
[----:B------:R-:W-:Y:S01]  /*0560*/  DSETP.NEU.AND P2, PT, R22, RZ, PT ;  /* 0x000000ff1600722a */ /* 0x000fe20003f4d000 */
[C---:B------:R-:W-:Y:S02]  /*0570*/  IMAD.WIDE R22, R6.reuse, 0x8, R24 ;  /* 0x0000000806167825 */ /* 0x040fe400078e0218 */
[----:B------:R-:W5:Y:S02]  /*0580*/  LDG.E.64 R24, desc[UR6][R24.64] ;  /* 0x0000000618187981 */ /* 0x000f64000c1e1b00 */
[C---:B0-----:R-:W-:Y:S01]  /*0590*/  IMAD.WIDE R34, R6.reuse, 0x8, R22 ;  /* 0x0000000806227825 */ /* 0x041fe200078e0216 */
[----:B------:R-:W-:Y:S01]  /*05a0*/  DSETP.NEU.AND P0, PT, R20, RZ, PT ;  /* 0x000000ff1400722a */ /* 0x000fe20003f0d000 */
[----:B------:R-:W5:Y:S04]  /*05b0*/  LDG.E.64 R22, desc[UR6][R22.64] ;  /* 0x0000000616167981 */ /* 0x000f68000c1e1b00 */
[----:B------:R-:W5:Y:S01]  /*05c0*/  LDG.E.64 R20, desc[UR6][R34.64] ;  /* 0x0000000622147981 */ /* 0x000f62000c1e1b00 */
[----:B------:R-:W-:-:S06]  /*05d0*/  IMAD.WIDE R36, R6, 0x8, R34 ;  /* 0x0000000806247825 */ /* 0x000fcc00078e0222 */
[----:B------:R-:W5:Y:S01]  /*05e0*/  LDG.E.64 R36, desc[UR6][R36.64] ;  /* 0x0000000624247981 */ /* 0x000f62000c1e1b00 */
[C---:B------:R-:W-:Y:S01]  /*05f0*/  @P3 VIADD R43, R8.reuse, 0x1 ;  /* 0x00000001082b3836 */ /* 0x040fe20000000000 */
[----:B------:R-:W-:Y:S01]  /*0600*/  DSETP.NEU.AND P1, PT, R10, RZ, PT ;  /* 0x000000ff0a00722a */ /* 0x000fe20003f2d000 */
[C---:B------:R-:W-:Y:S01]  /*0610*/  @P4 IADD3 R43, PT, PT, R8.reuse, 0x2, RZ ;  /* 0x00000002082b4810 */ /* 0x040fe20007ffe0ff */
[C---:B------:R-:W-:Y:S01]  /*0620*/  @P5 VIADD R43, R8.reuse, 0x3 ;  /* 0x00000003082b5836 */ /* 0x040fe20000000000 */
[----:B------:R-:W-:Y:S01]  /*0630*/  DSETP.NEU.AND P3, PT, R18, RZ, PT ;  /* 0x000000ff1200722a */ /* 0x000fe20003f6d000 */
[C---:B------:R-:W-:Y:S01]  /*0640*/  @P6 VIADD R43, R8.reuse, 0x4 ;  /* 0x00000004082b6836 */ /* 0x040fe20000000000 */
[C---:B------:R-:W-:Y:S01]  /*0650*/  @P2 IADD3 R43, PT, PT, R8.reuse, 0x5, RZ ;  /* 0x00000005082b2810 */ /* 0x040fe20007ffe0ff */
[----:B------:R-:W-:-:S08]  /*0660*/  @P0 VIADD R43, R8, 0x6 ;  /* 0x00000006082b0836 */ /* 0x000fd00000000000 */
[----:B------:R-:W-:-:S03]  /*0670*/  @P1 VIADD R43, R8, 0x7 ;  /* 0x00000007082b1836 */ /* 0x000fc60000000000 */
[----:B------:R-:W-:Y:S02]  /*0680*/  @P3 IADD3 R43, PT, PT, R8, 0x8, RZ ;  /* 0x00000008082b3810 */ /* 0x000fe40007ffe0ff */
[----:B------:R-:W-:Y:S01]  /*0690*/  IADD3 R38, PT, PT, R38, 0x10, RZ ;  /* 0x0000001026267810 */ /* 0x000fe20007ffe0ff */
[----:B------:R-:W-:Y:S01]  /*06a0*/  IMAD R39, R6, 0x10, R39 ;  /* 0x0000001006277824 */ /* 0x000fe200078e0227 */
[----:B--2---:R-:W-:Y:S02]  /*06b0*/  DSETP.NEU.AND P2, PT, R32, RZ, PT ;  /* 0x000000ff2000722a */ /* 0x004fe40003f4d000 */
[----:B---3--:R-:W-:Y:S02]  /*06c0*/  DSETP.NEU.AND P0, PT, R30, RZ, PT ;  /* 0x000000ff1e00722a */ /* 0x008fe40003f0d000 */
[----:B----4-:R-:W-:-:S10]  /*06d0*/  DSETP.NEU.AND P1, PT, R28, RZ, PT ;  /* 0x000000ff1c00722a */ /* 0x010fd40003f2d000 */
[C---:B------:R-:W-:Y:S01]  /*06e0*/  @P2 VIADD R43, R8.reuse, 0x9 ;  /* 0x00000009082b2836 */ /* 0x040fe20000000000 */
[----:B-----5:R-:W-:Y:S01]  /*06f0*/  DSETP.NEU.AND P3, PT, R26, RZ, PT ;  /* 0x000000ff1a00722a */ /* 0x020fe20003f6d000 */
[C---:B------:R-:W-:Y:S01]  /*0700*/  @P0 VIADD R43, R8.reuse, 0xa ;  /* 0x0000000a082b0836 */ /* 0x040fe20000000000 */
[----:B------:R-:W-:Y:S01]  /*0710*/  DSETP.NEU.AND P2, PT, R24, RZ, PT ;  /* 0x000000ff1800722a */ /* 0x000fe20003f4d000 */
[----:B------:R-:W-:-:S11]  /*0720*/  @P1 IADD3 R43, PT, PT, R8, 0xb, RZ ;  /* 0x0000000b082b1810 */ /* 0x000fd60007ffe0ff */
[C---:B------:R-:W-:Y:S01]  /*0730*/  @P3 VIADD R43, R8.reuse, 0xc ;  /* 0x0000000c082b3836 */ /* 0x040fe20000000000 */
[----:B------:R-:W-:Y:S02]  /*0740*/  DSETP.NEU.AND P0, PT, R22, RZ, PT ;  /* 0x000000ff1600722a */ /* 0x000fe40003f0d000 */
[----:B------:R-:W-:Y:S01]  /*0750*/  DSETP.NEU.AND P1, PT, R20, RZ, PT ;  /* 0x000000ff1400722a */ /* 0x000fe20003f2d000 */
[----:B------:R-:W-:Y:S01]  /*0760*/  @P2 VIADD R43, R8, 0xd ;  /* 0x0000000d082b2836 */ /* 0x000fe20000000000 */
[----:B------:R-:W-:-:S10]  /*0770*/  ISETP.NE.AND P2, PT, R38, RZ, PT ;  /* 0x000000ff2600720c */ /* 0x000fd40003f45270 */
[C---:B------:R-:W-:Y:S01]  /*0780*/  @P0 VIADD R43, R8.reuse, 0xe ;  /* 0x0000000e082b0836 */ /* 0x040fe20000000000 */
[----:B------:R-:W-:Y:S01]  /*0790*/  DSETP.NEU.AND P0, PT, R36, RZ, PT ;  /* 0x000000ff2400722a */ /* 0x000fe20003f0d000 */
[C---:B------:R-:W-:Y:S01]  /*07a0*/  @P1 VIADD R43, R8.reuse, 0xf ;  /* 0x0000000f082b1836 */ /* 0x040fe20000000000 */
[----:B------:R-:W-:-:S04]  /*07b0*/  IADD3 R8, PT, PT, R8, 0x10, RZ ;  /* 0x0000001008087810 */ /* 0x000fc80007ffe0ff */
[----:B------:R-:W-:Y:S01]  /*07c0*/  SEL R43, R8, R43, P0 ;  /* 0x0000002b082b7207 */ /* 0x000fe20000000000 */
[----:B------:R-:W-:Y:S07]  /*07d0*/  @P2 BRA `(.L_x_6) ;  /* 0xfffffff800ec2947 */ /* 0x000fee000383ffff */
[----:B------:R-:W-:Y:S05]  /*07e0*/  BSYNC.RECONVERGENT B2 ;  /* 0x0000000000027941 */ /* 0x000fea0003800200 */
.L_x_5:
[----:B------:R-:W-:-:S07]  /*07f0*/  VIADD R8, R8, 0x1 ;  /* 0x0000000108087836 */ /* 0x000fce0000000000 */
.L_x_4:
[----:B------:R-:W-:Y:S05]  /*0800*/  BSYNC.RECONVERGENT B1 ;  /* 0x0000000000017941 */ /* 0x000fea0003800200 */
.L_x_3:
[----:B------:R-:W-:-:S13]  /*0810*/  LOP3.LUT P0, RZ, R42, 0xf, RZ, 0xc0, !PT ;  /* 0x0000000f2aff7812 */ /* 0x000fda000780c0ff */
[----:B------:R-:W-:Y:S05]  /*0820*/  @!P0 BRA `(.L_x_2) ;  /* 0x00000004005c8947 */ /* 0x000fea0003800000 */
[----:B------:R-:W-:Y:S01]  /*0830*/  LOP3.LUT R10, RZ, R3, RZ, 0x33, !PT ;  /* 0x00000003ff0a7212 */ /* 0x000fe200078e33ff */
[----:B------:R-:W-:Y:S03]  /*0840*/  BSSY.RECONVERGENT B1, `(.L_x_7) ;  /* 0x0000029000017945 */ /* 0x000fe60003800200 */
[----:B------:R-:W-:-:S04]  /*0850*/  IADD3 R10, PT, PT, R10, UR4, RZ ;  /* 0x000000040a0a7c10 */ /* 0x000fc8000fffe0ff */
[----:B------:R-:W-:-:S04]  /*0860*/  LOP3.LUT R10, R10, 0xf, RZ, 0xc0, !PT ;  /* 0x0000000f0a0a7812 */ /* 0x000fc800078ec0ff */
[C---:B------:R-:W-:Y:S01]  /*0870*/  LOP3.LUT P0, RZ, R10.reuse, 0x7, RZ, 0xc0, !PT ;  /* 0x000000070aff7812 */ /* 0x040fe2000780c0ff */
[----:B------:R-:W-:-:S05]  /*0880*/  VIADD R11, R10, 0xffffffff ;  /* 0xffffffff0a0b7836 */ /* 0x000fca0000000000 */
[----:B------:R-:W-:-:S13]  /*0890*/  ISETP.GE.U32.AND P1, PT, R11, 0x7, PT ;  /* 0x000000070b00780c */ /* 0x000fda0003f26070 */
[----:B------:R-:W-:Y:S05]  /*08a0*/  @!P1 BRA `(.L_x_8) ;  /* 0x0000000000889947 */ /* 0x000fea0003800000 */
[----:B------:R-:W-:-:S04]  /*08b0*/  IMAD R31, R8, R6, R7 ;  /* 0x00000006081f7224 */ /* 0x000fc800078e0207 */
[----:B------:R-:W-:-:S04]  /*08c0*/  IMAD.WIDE R30, R31, 0x8, R16 ;  /* 0x000000081f1e7825 */ /* 0x000fc800078e0210 */
[C---:B------:R-:W-:Y:S02]  /*08d0*/  IMAD.WIDE R10, R6.reuse, 0x8, R30 ;  /* 0x00000008060a7825 */ /* 0x040fe400078e021e */
[----:B------:R-:W2:Y:S02]  /*08e0*/  LDG.E.64 R30, desc[UR6][R30.64] ;  /* 0x000000061e1e7981 */ /* 0x000ea4000c1e1b00 */
[C---:B------:R-:W-:Y:S02]  /*08f0*/  IMAD.WIDE R18, R6.reuse, 0x8, R10 ;  /* 0x0000000806127825 */ /* 0x040fe400078e020a */
[----:B------:R-:W3:Y:S02]  /*0900*/  LDG.E.64 R10, desc[UR6][R10.64] ;  /* 0x000000060a0a7981 */ /* 0x000ee4000c1e1b00 */
[C---:B------:R-:W-:Y:S02]  /*0910*/  IMAD.WIDE R20, R6.reuse, 0x8, R18 ;  /* 0x0000000806147825 */ /* 0x040fe400078e0212 */
[----:B------:R-:W4:Y:S02]  /*0920*/  LDG.E.64 R18, desc[UR6][R18.64] ;  /* 0x0000000612127981 */ /* 0x000f24000c1e1b00 */
[----:B------:R-:W-:-:S02]  /*0930*/  IMAD.WIDE R22, R6, 0x8, R20 ;  /* 0x0000000806167825 */ /* 0x000fc400078e0214 */
[----:B------:R-:W5:Y:S02]  /*0940*/  LDG.E.64 R20, desc[UR6][R20.64] ;  /* 0x0000000614147981 */ /* 0x000f64000c1e1b00 */
[C---:B------:R-:W-:Y:S02]  /*0950*/  IMAD.WIDE R24, R6.reuse, 0x8, R22 ;  /* 0x0000000806187825 */ /* 0x040fe400078e0216 */
[----:B------:R-:W2:Y:S02]  /*0960*/  LDG.E.64 R22, desc[UR6][R22.64] ;  /* 0x0000000616167981 */ /* 0x000ea4000c1e1b00 */
[C---:B------:R-:W-:Y:S02]  /*0970*/  IMAD.WIDE R26, R6.reuse, 0x8, R24 ;  /* 0x00000008061a7825 */ /* 0x040fe400078e0218 */
[----:B------:R-:W2:Y:S02]  /*0980*/  LDG.E.64 R24, desc[UR6][R24.64] ;  /* 0x0000000618187981 */ /* 0x000ea4000c1e1b00 */
[----:B------:R-:W-:-:S02]  /*0990*/  IMAD.WIDE R28, R6, 0x8, R26 ;  /* 0x00000008061c7825 */ /* 0x000fc400078e021a */
[----:B------:R-:W2:Y:S04]  /*09a0*/  LDG.E.64 R26, desc[UR6][R26.64] ;  /* 0x000000061a1a7981 */ /* 0x000ea8000c1e1b00 */
[----:B------:R-:W2:Y:S01]  /*09b0*/  LDG.E.64 R28, desc[UR6][R28.64] ;  /* 0x000000061c1c7981 */ /* 0x000ea2000c1e1b00 */
[----:B---3--:R-:W-:Y:S02]  /*09c0*/  DSETP.NEU.AND P3, PT, R10, RZ, PT ;  /* 0x000000ff0a00722a */ /* 0x008fe40003f6d000 */
[----:B----4-:R-:W-:Y:S02]  /*09d0*/  DSETP.NEU.AND P4, PT, R18, RZ, PT ;  /* 0x000000ff1200722a */ /* 0x010fe40003f8d000 */
[----:B-----5:R-:W-:Y:S02]  /*09e0*/  DSETP.NEU.AND P1, PT, R20, RZ, PT ;  /* 0x000000ff1400722a */ /* 0x020fe40003f2d000 */
[----:B--2---:R-:W-:-:S06]  /*09f0*/  DSETP.NEU.AND P2, PT, R30, RZ, PT ;  /* 0x000000ff1e00722a */ /* 0x004fcc0003f4d000 */
[C---:B------:R-:W-:Y:S01]  /*0a00*/  SEL R43, R8.reuse, R43, P2 ;  /* 0x0000002b082b7207 */ /* 0x040fe20001000000 */
[----:B------:R-:W-:Y:S01]  /*0a10*/  DSETP.NEU.AND P2, PT, R22, RZ, PT ;  /* 0x000000ff1600722a */ /* 0x000fe20003f4d000 */
[C---:B------:R-:W-:Y:S02]  /*0a20*/  @P3 VIADD R43, R8.reuse, 0x1 ;  /* 0x00000001082b3836 */ /* 0x040fe40000000000 */
[C---:B------:R-:W-:Y:S01]  /*0a30*/  @P4 IADD3 R43, PT, PT, R8.reuse, 0x2, RZ ;  /* 0x00000002082b4810 */ /* 0x040fe20007ffe0ff */
[----:B------:R-:W-:Y:S01]  /*0a40*/  DSETP.NEU.AND P3, PT, R24, RZ, PT ;  /* 0x000000ff1800722a */ /* 0x000fe20003f6d000 */
[----:B------:R-:W-:Y:S01]  /*0a50*/  @P1 VIADD R43, R8, 0x3 ;  /* 0x00000003082b1836 */ /* 0x000fe20000000000 */
[----:B------:R-:W-:Y:S02]  /*0a60*/  DSETP.NEU.AND P4, PT, R26, RZ, PT ;  /* 0x000000ff1a00722a */ /* 0x000fe40003f8d000 */
[----:B------:R-:W-:-:S06]  /*0a70*/  DSETP.NEU.AND P1, PT, R28, RZ, PT ;  /* 0x000000ff1c00722a */ /* 0x000fcc0003f2d000 */
[----:B------:R-:W-:-:S04]  /*0a80*/  @P2 VIADD R43, R8, 0x4 ;  /* 0x00000004082b2836 */ /* 0x000fc80000000000 */
[C---:B------:R-:W-:Y:S02]  /*0a90*/  @P3 IADD3 R43, PT, PT, R8.reuse, 0x5, RZ ;  /* 0x00000005082b3810 */ /* 0x040fe40007ffe0ff */
[C---:B------:R-:W-:Y:S02]  /*0aa0*/  @P4 VIADD R43, R8.reuse, 0x6 ;  /* 0x00000006082b4836 */ /* 0x040fe40000000000 */
[C---:B------:R-:W-:Y:S01]  /*0ab0*/  @P1 VIADD R43, R8.reuse, 0x7 ;  /* 0x00000007082b1836 */ /* 0x040fe20000000000 */
[----:B------:R-:W-:-:S07]  /*0ac0*/  IADD3 R8, PT, PT, R8, 0x8, RZ ;  /* 0x0000000808087810 */ /* 0x000fce0007ffe0ff */
.L_x_8:
[----:B------:R-:W-:Y:S05]  /*0ad0*/  BSYNC.RECONVERGENT B1 ;  /* 0x0000000000017941 */ /* 0x000fea0003800200 */
.L_x_7:
[----:B------:R-:W-:Y:S05]  /*0ae0*/  @!P0 BRA `(.L_x_2) ;  /* 0x0000000000ac8947 */ /* 0x000fea0003800000 */
[----:B------:R-:W-:Y:S01]  /*0af0*/  ISETP.GE.U32.AND P0, PT, R2, 0x3, PT ;  /* 0x000000030200780c */ /* 0x000fe20003f06070 */
[----:B------:R-:W-:Y:S01]  /*0b00*/  BSSY.RECONVERGENT B1, `(.L_x_9) ;  /* 0x0000016000017945 */ /* 0x000fe20003800200 */
[----:B------:R-:W-:-:S04]  /*0b10*/  LOP3.LUT R24, R40, 0x3, RZ, 0xc0, !PT ;  /* 0x0000000328187812 */ /* 0x000fc800078ec0ff */
[----:B------:R-:W-:-:S07]  /*0b20*/  ISETP.NE.AND P1, PT, R24, RZ, PT ;  /* 0x000000ff1800720c */ /* 0x000fce0003f25270 */
[----:B------:R-:W-:Y:S06]  /*0b30*/  @!P0 BRA `(.L_x_10) ;  /* 0x0000000000488947 */ /* 0x000fec0003800000 */
[----:B------:R-:W-:-:S04]  /*0b40*/  IMAD R19, R8, R6, R7 ;  /* 0x0000000608137224 */ /* 0x000fc800078e0207 */
[----:B------:R-:W-:-:S04]  /*0b50*/  IMAD.WIDE R18, R19, 0x8, R16 ;  /* 0x0000000813127825 */ /* 0x000fc800078e0210 */
[C---:B------:R-:W-:Y:S02]  /*0b60*/  IMAD.WIDE R10, R6.reuse, 0x8, R18 ;  /* 0x00000008060a7825 */ /* 0x040fe400078e0212 */
[----:B------:R-:W2:Y:S02]  /*0b70*/  LDG.E.64 R18, desc[UR6][R18.64] ;  /* 0x0000000612127981 */ /* 0x000ea4000c1e1b00 */
[C---:B------:R-:W-:Y:S02]  /*0b80*/  IMAD.WIDE R20, R6.reuse, 0x8, R10 ;  /* 0x0000000806147825 */ /* 0x040fe400078e020a */
[----:B------:R-:W3:Y:S02]  /*0b90*/  LDG.E.64 R10, desc[UR6][R10.64] ;  /* 0x000000060a0a7981 */ /* 0x000ee4000c1e1b00 */
[----:B------:R-:W-:Y:S02]  /*0ba0*/  IMAD.WIDE R22, R6, 0x8, R20 ;  /* 0x0000000806167825 */ /* 0x000fe400078e0214 */
[----:B------:R-:W4:Y:S04]  /*0bb0*/  LDG.E.64 R20, desc[UR6][R20.64] ;  /* 0x0000000614147981 */ /* 0x000f28000c1e1b00 */
[----:B------:R-:W5:Y:S01]  /*0bc0*/  LDG.E.64 R22, desc[UR6][R22.64] ;  /* 0x0000000616167981 */ /* 0x000f62000c1e1b00 */
[----:B---3--:R-:W-:-:S02]  /*0bd0*/  DSETP.NEU.AND P2, PT, R10, RZ, PT ;  /* 0x000000ff0a00722a */ /* 0x008fc40003f4d000 */
[----:B----4-:R-:W-:Y:S02]  /*0be0*/  DSETP.NEU.AND P3, PT, R20, RZ, PT ;  /* 0x000000ff1400722a */ /* 0x010fe40003f6d000 */
[----:B-----5:R-:W-:Y:S02]  /*0bf0*/  DSETP.NEU.AND P4, PT, R22, RZ, PT ;  /* 0x000000ff1600722a */ /* 0x020fe40003f8d000 */
[----:B--2---:R-:W-:-:S06]  /*0c00*/  DSETP.NEU.AND P0, PT, R18, RZ, PT ;  /* 0x000000ff1200722a */ /* 0x004fcc0003f0d000 */
[C---:B------:R-:W-:Y:S02]  /*0c10*/  SEL R43, R8.reuse, R43, P0 ;  /* 0x0000002b082b7207 */ /* 0x040fe40000000000 */
[C---:B------:R-:W-:Y:S02]  /*0c20*/  @P2 VIADD R43, R8.reuse, 0x1 ;  /* 0x00000001082b2836 */ /* 0x040fe40000000000 */
[C---:B------:R-:W-:Y:S02]  /*0c30*/  @P3 VIADD R43, R8.reuse, 0x2 ;  /* 0x00000002082b3836 */ /* 0x040fe40000000000 */
[C---:B------:R-:W-:Y:S01]  /*0c40*/  @P4 IADD3 R43, PT, PT, R8.reuse, 0x3, RZ ;  /* 0x00000003082b4810 */ /* 0x040fe20007ffe0ff */
[----:B------:R-:W-:-:S07]  /*0c50*/  VIADD R8, R8, 0x4 ;  /* 0x0000000408087836 */ /* 0x000fce0000000000 */
.L_x_10:
[----:B------:R-:W-:Y:S05]  /*0c60*/  BSYNC.RECONVERGENT B1 ;  /* 0x0000000000017941 */ /* 0x000fea0003800200 */
.L_x_9:
[----:B------:R-:W-:Y:S05]  /*0c70*/  @!P1 BRA `(.L_x_2) ;  /* 0x0000000000489947 */ /* 0x000fea0003800000 */
[----:B------:R-:W-:-:S04]  /*0c80*/  IMAD R11, R8, R6, R7 ;  /* 0x00000006080b7224 */ /* 0x000fc800078e0207 */
[----:B------:R-:W-:-:S05]  /*0c90*/  IMAD.WIDE R10, R11, 0x8, R16 ;  /* 0x000000080b0a7825 */ /* 0x000fca00078e0210 */
[----:B------:R-:W2:Y:S01]  /*0ca0*/  LDG.E.64 R18, desc[UR6][R10.64] ;  /* 0x000000060a127981 */ /* 0x000ea2000c1e1b00 */
[----:B------:R-:W-:Y:S01]  /*0cb0*/  ISETP.NE.AND P1, PT, R24, 0x1, PT ;  /* 0x000000011800780c */ /* 0x000fe20003f25270 */
[----:B--2---:R-:W-:-:S06]  /*0cc0*/  DSETP.NEU.AND P0, PT, R18, RZ, PT ;  /* 0x000000ff1200722a */ /* 0x004fcc0003f0d000 */
[----:B------:R-:W-:-:S06]  /*0cd0*/  SEL R43, R8, R43, P0 ;  /* 0x0000002b082b7207 */ /* 0x000fcc0000000000 */
[----:B------:R-:W-:Y:S05]  /*0ce0*/  @!P1 BRA `(.L_x_2) ;  /* 0x00000000002c9947 */ /* 0x000fea0003800000 */
[----:B------:R-:W-:Y:S01]  /*0cf0*/  ISETP.NE.AND P2, PT, R24, 0x2, PT ;  /* 0x000000021800780c */ /* 0x000fe20003f45270 */
[----:B------:R-:W-:-:S12]  /*0d00*/  IMAD.WIDE R10, R6, 0x8, R10 ;  /* 0x00000008060a7825 */ /* 0x000fd800078e020a */
[----:B------:R-:W-:Y:S02]  /*0d10*/  @P2 IMAD.WIDE R18, R6, 0x8, R10 ;  /* 0x0000000806122825 */ /* 0x000fe400078e020a */
[----:B------:R-:W2:Y:S04]  /*0d20*/  LDG.E.64 R10, desc[UR6][R10.64] ;  /* 0x000000060a0a7981 */ /* 0x000ea8000c1e1b00 */
[----:B------:R-:W3:Y:S01]  /*0d30*/  @P2 LDG.E.64 R18, desc[UR6][R18.64] ;  /* 0x0000000612122981 */ /* 0x000ee2000c1e1b00 */
[----:B------:R-:W-:Y:S01]  /*0d40*/  PLOP3.LUT P3, PT, PT, PT, PT, 0x8, 0x80 ;  /* 0x000000000080781c */ /* 0x000fe20003f6e170 */
[----:B--2---:R-:W-:Y:S02]  /*0d50*/  DSETP.NEU.AND P0, PT, R10, RZ, PT ;  /* 0x000000ff0a00722a */ /* 0x004fe40003f0d000 */
[----:B---3--:R-:W-:-:S06]  /*0d60*/  @P2 DSETP.NEU.AND P1, PT, R18, RZ, PT ;  /* 0x000000ff1200222a */ /* 0x008fcc0003f2d000 */
[----:B------:R-:W-:-:S06]  /*0d70*/  @P2 PLOP3.LUT P3, PT, P1, PT, PT, 0x80, 0x8 ;  /* 0x000000000008281c */ /* 0x000fcc0000f6f070 */
[----:B------:R-:W-:-:S07]  /*0d80*/  @P0 VIADD R43, R8, 0x1 ;  /* 0x00000001082b0836 */ /* 0x000fce0000000000 */
[----:B------:R-:W-:-:S07]  /*0d90*/  @P3 IADD3 R43, PT, PT, R8, 0x2, RZ ;  /* 0x00000002082b3810 */ /* 0x000fce0007ffe0ff */
.L_x_2:
[----:B------:R-:W-:Y:S05]  /*0da0*/  BSYNC.RECONVERGENT B0 ;  /* 0x0000000000007941 */ /* 0x000fea0003800200 */
.L_x_1:
[----:B------:R-:W-:-:S13]  /*0db0*/  ISETP.NE.AND P0, PT, R43, -0x1, PT ;  /* 0xffffffff2b00780c */ /* 0x000fda0003f05270 */
[----:B------:R-:W-:Y:S05]  /*0dc0*/  @!P0 BRA `(.L_x_11) ;  /* 0x0000001c00808947 */ /* 0x000fea0003800000 */
[-CC-:B------:R-:W-:Y:S02]  /*0dd0*/  IMAD R21, R43, R6.reuse, R9.reuse ;  /* 0x000000062b157224 */ /* 0x180fe400078e0209 */
[----:B------:R-:W-:Y:S02]  /*0de0*/  IMAD R11, R7, R6, R9 ;  /* 0x00000006070b7224 */ /* 0x000fe400078e0209 */
[----:B------:R-:W-:-:S04]  /*0df0*/  IMAD.WIDE R20, R21, 0x8, R16 ;  /* 0x0000000815147825 */ /* 0x000fc800078e0210 */
[----:B------:R-:W-:Y:S01]  /*0e00*/  IMAD.WIDE R10, R11, 0x8, R16 ;  /* 0x000000080b0a7825 */ /* 0x000fe200078e0210 */
[----:B------:R-:W2:Y:S04]  /*0e10*/  LDG.E.64 R22, desc[UR6][R20.64] ;  /* 0x0000000614167981 */ /* 0x000ea8000c1e1b00 */
[----:B------:R-:W3:Y:S01]  /*0e20*/  LDG.E.64 R18, desc[UR6][R10.64] ;  /* 0x000000060a127981 */ /* 0x000ee2000c1e1b00 */
[----:B------:R-:W-:Y:S05]  /*0e30*/  WARPSYNC.ALL ;  /* 0x0000000000007948 */ /* 0x000fea0003800000 */
[----:B--2---:R0:W-:Y:S04]  /*0e40*/  STG.E.64 desc[UR6][R10.64], R22 ;  /* 0x000000160a007986 */ /* 0x0041e8000c101b06 */
[----:B---3--:R0:W-:Y:S01]  /*0e50*/  STG.E.64 desc[UR6][R20.64], R18 ;  /* 0x0000001214007986 */ /* 0x0081e2000c101b06 */
[----:B------:R-:W-:Y:S06]  /*0e60*/  BAR.SYNC.DEFER_BLOCKING 0x0 ;  /* 0x0000000000007b1d */ /* 0x000fec0000010000 */
.L_x_0:
[----:B------:R-:W-:Y:S01]  /*0e70*/  VIADD R2, R7, 0x1 ;  /* 0x0000000107027836 */ /* 0x000fe20000000000 */
[----:B------:R-:W-:Y:S04]  /*0e80*/  BSSY B0, `(.L_x_12) ;  /* 0x00001c6000007945 */ /* 0x000fe80003800000 */
[----:B------:R-:W-:-:S13]  /*0e90*/  ISETP.GE.AND P0, PT, R2, R6, PT ;  /* 0x000000060200720c */ /* 0x000fda0003f06270 */
[----:B------:R-:W-:Y:S05]  /*0ea0*/  @P0 BRA `(.L_x_13) ;  /* 0x0000001c000c0947 */ /* 0x000fea0003800000 */
[----:B------:R-:W-:Y:S01]  /*0eb0*/  ISETP.GE.U32.AND P0, PT, R0, 0x7, PT ;  /* 0x000000070000780c */ /* 0x000fe20003f06070 */
[----:B0-----:R-:W-:Y:S02]  /*0ec0*/  IMAD R11, R9, R6, R7 ;  /* 0x00000006090b7224 */ /* 0x001fe400078e0207 */
[----:B------:R-:W-:Y:S02]  /*0ed0*/  IMAD.MOV.U32 R0, RZ, RZ, R2 ;  /* 0x000000ffff007224 */ /* 0x000fe400078e0002 */
[----:B------:R-:W-:-:S08]  /*0ee0*/  IMAD.WIDE R10, R11, 0x8, R16 ;  /* 0x000000080b0a7825 */ /* 0x000fd000078e0210 */
[----:B------:R-:W-:Y:S05]  /*0ef0*/  @!P0 BRA `(.L_x_14) ;  /* 0x0000000c00848947 */ /* 0x000fea0003800000 */
[----:B------:R-:W-:-:S07]  /*0f00*/  MOV R0, R2 ;  /* 0x0000000200007202 */ /* 0x000fce0000000f00 */
.L_x_30:
[----:B0-----:R-:W2:Y:S01]  /*0f10*/  LDG.E.64 R20, desc[UR6][R12.64] ;  /* 0x000000060c147981 */ /* 0x001ea2000c1e1b00 */
[----:B------:R-:W-:-:S04]  /*0f20*/  IMAD R35, R7, UR5, R0 ;  /* 0x0000000507237c24 */ /* 0x000fc8000f8e0200 */
[----:B------:R-:W-:-:S05]  /*0f30*/  IMAD.WIDE R34, R35, 0x8, R16 ;  /* 0x0000000823227825 */ /* 0x000fca00078e0210 */
[----:B------:R-:W3:Y:S01]  /*0f40*/  LDG.E.64 R22, desc[UR6][R34.64] ;  /* 0x0000000622167981 */ /* 0x000ee2000c1e1b00 */
[----:B------:R-:W-:Y:S01]  /*0f50*/  IMAD.MOV.U32 R18, RZ, RZ, 0x1 ;  /* 0x00000001ff127424 */ /* 0x000fe200078e00ff */
[----:B--2---:R-:W0:Y:S01]  /*0f60*/  MUFU.RCP64H R19, R21 ;  /* 0x0000001500137308 */ /* 0x004e220000001800 */
[----:B---3--:R-:W-:-:S04]  /*0f70*/  FSETP.GEU.AND P1, PT, |R23|, 6.5827683646048100446e-37, PT ;  /* 0x036000001700780b */ /* 0x008fc80003f2e200 */
[----:B0-----:R-:W-:-:S08]  /*0f80*/  DFMA R24, -R20, R18, 1 ;  /* 0x3ff000001418742b */ /* 0x001fd00000000112 */
[----:B------:R-:W-:-:S08]  /*0f90*/  DFMA R24, R24, R24, R24 ;  /* 0x000000181818722b */ /* 0x000fd00000000018 */
[----:B------:R-:W-:-:S08]  /*0fa0*/  DFMA R24, R18, R24, R18 ;  /* 0x000000181218722b */ /* 0x000fd00000000012 */
[----:B------:R-:W-:-:S08]  /*0fb0*/  DFMA R18, -R20, R24, 1 ;  /* 0x3ff000001412742b */ /* 0x000fd00000000118 */
[----:B------:R-:W-:-:S08]  /*0fc0*/  DFMA R18, R24, R18, R24 ;  /* 0x000000121812722b */ /* 0x000fd00000000018 */
[----:B------:R-:W-:-:S08]  /*0fd0*/  DMUL R24, R22, R18 ;  /* 0x0000001216187228 */ /* 0x000fd00000000000 */
[----:B------:R-:W-:-:S08]  /*0fe0*/  DFMA R26, -R20, R24, R22 ;  /* 0x00000018141a722b */ /* 0x000fd00000000116 */
[----:B------:R-:W-:-:S10]  /*0ff0*/  DFMA R18, R18, R26, R24 ;  /* 0x0000001a1212722b */ /* 0x000fd40000000018 */
[----:B------:R-:W-:-:S05]  /*1000*/  FFMA R6, RZ, R21, R19 ;  /* 0x00000015ff067223 */ /* 0x000fca0000000013 */
[----:B------:R-:W-:-:S13]  /*1010*/  FSETP.GT.AND P0, PT, |R6|, 1.469367938527859385e-39, PT ;  /* 0x001000000600780b */ /* 0x000fda0003f04200 */
[----:B------:R-:W-:Y:S05]  /*1020*/  @P0 BRA P1, `(.L_x_15) ;  /* 0x0000000000100947 */ /* 0x000fea0000800000 */
[----:B------:R-:W-:-:S07]  /*1030*/  MOV R6, 0x1050 ;  /* 0x0000105000067802 */ /* 0x000fce0000000f00 */
[----:B------:R-:W-:Y:S05]  /*1040*/  CALL.REL.NOINC `($__internal_0_$__cuda_sm20_div_rn_f64_full) ;  /* 0x0000001800e87944 */ /* 0x000fea0003c00000 */
[----:B------:R-:W-:Y:S01]  /*1050*/  IMAD.MOV.U32 R18, RZ, RZ, R26 ;  /* 0x000000ffff127224 */ /* 0x000fe200078e001a */
[----:B------:R-:W-:-:S07]  /*1060*/  MOV R19, R27 ;  /* 0x0000001b00137202 */ /* 0x000fce0000000f00 */
.L_x_15:
[----:B------:R-:W-:Y:S05]  /*1070*/  WARPSYNC.ALL ;  /* 0x0000000000007948 */ /* 0x000fea0003800000 */
[----:B------:R-:W-:Y:S01]  /*1080*/  BAR.SYNC.DEFER_BLOCKING 0x0 ;  /* 0x0000000000007b1d */ /* 0x000fe20000010000 */
[----:B------:R-:W-:-:S04]  /*1090*/  IMAD R33, R9, UR5, R0 ;  /* 0x0000000509217c24 */ /* 0x000fc8000f8e0200 */
[----:B------:R-:W-:Y:S01]  /*10a0*/  IMAD.WIDE R32, R33, 0x8, R16 ;  /* 0x0000000821207825 */ /* 0x000fe200078e0210 */
[----:B------:R-:W2:Y:S04]  /*10b0*/  LDG.E.64 R20, desc[UR6][R10.64] ;  /* 0x000000060a147981 */ /* 0x000ea8000c1e1b00 */
[----:B------:R-:W2:Y:S02]  /*10c0*/  LDG.E.64 R22, desc[UR6][R32.64] ;  /* 0x0000000620167981 */ /* 0x000ea4000c1e1b00 */
[----:B--2---:R-:W-:-:S07]  /*10d0*/  DFMA R18, R20, -R18, R22 ;  /* 0x800000121412722b */ /* 0x004fce0000000016 */
[----:B------:R0:W-:Y:S04]  /*10e0*/  STG.E.64 desc[UR6][R32.64], R18 ;  /* 0x0000001220007986 */ /* 0x0001e8000c101b06 */
[----:B------:R-:W2:Y:S04]  /*10f0*/  LDG.E.64 R20, desc[UR6][R12.64] ;  /* 0x000000060c147981 */ /* 0x000ea8000c1e1b00 */
[----:B------:R-:W3:Y:S01]  /*1100*/  LDG.E.64 R22, desc[UR6][R34.64+0x8] ;  /* 0x0000080622167981 */ /* 0x000ee2000c1e1b00 */
[----:B------:R-:W-:Y:S01]  /*1110*/  IMAD.MOV.U32 R24, RZ, RZ, 0x1 ;  /* 0x00000001ff187424 */ /* 0x000fe200078e00ff */
[----:B------:R-:W-:Y:S01]  /*1120*/  BSSY.RECONVERGENT B2, `(.L_x_16) ;  /* 0x0000012000027945 */ /* 0x000fe20003800200 */
[----:B--2---:R-:W1:Y:S01]  /*1130*/  MUFU.RCP64H R25, R21 ;  /* 0x0000001500197308 */ /* 0x004e620000001800 */
[----:B---3--:R-:W-:-:S03]  /*1140*/  FSETP.GEU.AND P1, PT, |R23|, 6.5827683646048100446e-37, PT ;  /* 0x036000001700780b */ /* 0x008fc60003f2e200 */
[----:B-1----:R-:W-:-:S08]  /*1150*/  DFMA R26, -R20, R24, 1 ;  /* 0x3ff00000141a742b */ /* 0x002fd00000000118 */
[----:B------:R-:W-:-:S08]  /*1160*/  DFMA R26, R26, R26, R26 ;  /* 0x0000001a1a1a722b */ /* 0x000fd0000000001a */
[----:B------:R-:W-:-:S08]  /*1170*/  DFMA R26, R24, R26, R24 ;  /* 0x0000001a181a722b */ /* 0x000fd00000000018 */
[----:B------:R-:W-:-:S08]  /*1180*/  DFMA R24, -R20, R26, 1 ;  /* 0x3ff000001418742b */ /* 0x000fd0000000011a */
[----:B------:R-:W-:-:S08]  /*1190*/  DFMA R24, R26, R24, R26 ;  /* 0x000000181a18722b */ /* 0x000fd0000000001a */
[----:B------:R-:W-:-:S08]  /*11a0*/  DMUL R26, R22, R24 ;  /* 0x00000018161a7228 */ /* 0x000fd00000000000 */
[----:B0-----:R-:W-:-:S08]  /*11b0*/  DFMA R18, -R20, R26, R22 ;  /* 0x0000001a1412722b */ /* 0x001fd00000000116 */
        /* <DEDUP_REMOVED lines=8> */
.L_x_17:
[----:B------:R-:W-:Y:S05]  /*1240*/  BSYNC.RECONVERGENT B2 ;  /* 0x0000000000027941 */ /* 0x000fea0003800200 */
.L_x_16:
[----:B------:R-:W-:Y:S06]  /*1250*/  BAR.SYNC.DEFER_BLOCKING 0x0 ;  /* 0x0000000000007b1d */ /* 0x000fec0000010000 */
        /* <DEDUP_REMOVED lines=25> */
.L_x_19:
[----:B------:R-:W-:Y:S05]  /*13f0*/  BSYNC.RECONVERGENT B2 ;  /* 0x0000000000027941 */ /* 0x000fea0003800200 */
.L_x_18:
        /* <DEDUP_REMOVED lines=26> */
.L_x_21:
[----:B------:R-:W-:Y:S05]  /*15a0*/  BSYNC.RECONVERGENT B2 ;  /* 0x0000000000027941 */ /* 0x000fea0003800200 */
.L_x_20:
        /* <DEDUP_REMOVED lines=26> */
.L_x_23:
[----:B------:R-:W-:Y:S05]  /*1750*/  BSYNC.RECONVERGENT B2 ;  /* 0x0000000000027941 */ /* 0x000fea0003800200 */
.L_x_22:
        /* <DEDUP_REMOVED lines=26> */
.L_x_25:
[----:B------:R-:W-:Y:S05]  /*1900*/  BSYNC.RECONVERGENT B2 ;  /* 0x0000000000027941 */ /* 0x000fea0003800200 */
.L_x_24:
        /* <DEDUP_REMOVED lines=26> */
.L_x_27:
[----:B------:R-:W-:Y:S05]  /*1ab0*/  BSYNC.RECONVERGENT B2 ;  /* 0x0000000000027941 */ /* 0x000fea0003800200 */
.L_x_26:
        /* <DEDUP_REMOVED lines=26> */
.L_x_29:
[----:B------:R-:W-:Y:S05]  /*1c60*/  BSYNC.RECONVERGENT B2 ;  /* 0x0000000000027941 */ /* 0x000fea0003800200 */
.L_x_28:
[----:B------:R-:W-:Y:S06]  /*1c70*/  BAR.SYNC.DEFER_BLOCKING 0x0 ;  /* 0x0000000000007b1d */ /* 0x000fec0000010000 */
[----:B------:R-:W2:Y:S04]  /*1c80*/  LDG.E.64 R20, desc[UR6][R10.64] ;  /* 0x000000060a147981 */ /* 0x000ea8000c1e1b00 */
[----:B------:R-:W2:Y:S01]  /*1c90*/  LDG.E.64 R22, desc[UR6][R32.64+0x38] ;  /* 0x0000380620167981 */ /* 0x000ea2000c1e1b00 */
[----:B------:R-:W-:-:S04]  /*1ca0*/  VIADD R0, R0, 0x8 ;  /* 0x0000000800007836 */ /* 0x000fc80000000000 */
[----:B------:R-:W-:Y:S01]  /*1cb0*/  IMAD.IADD R6, R41, 0x1, R0 ;  /* 0x0000000129067824 */ /* 0x000fe200078e0200 */
[----:B--2---:R-:W-:Y:S01]  /*1cc0*/  DFMA R20, R20, -R18, R22 ;  /* 0x800000121414722b */ /* 0x004fe20000000016 */
[----:B------:R-:W-:-:S04]  /*1cd0*/  LOP3.LUT R19, R42, 0xfffffff8, RZ, 0xc0, !PT ;  /* 0xfffffff82a137812 */ /* 0x000fc800078ec0ff */
[----:B------:R-:W-:Y:S02]  /*1ce0*/  ISETP.NE.AND P0, PT, R6, R19, PT ;  /* 0x000000130600720c */ /* 0x000fe40003f05270 */
[----:B------:R0:W-:Y:S11]  /*1cf0*/  STG.E.64 desc[UR6][R32.64+0x38], R20 ;  /* 0x0000381420007986 */ /* 0x0001f6000c101b06 */
[----:B------:R-:W-:Y:S05]  /*1d00*/  @P0 BRA `(.L_x_30) ;  /* 0xfffffff000800947 */ /* 0x000fea000383ffff */
.L_x_14:
[----:B------:R-:W-:-:S13]  /*1d10*/  LOP3.LUT P0, RZ, R42, 0x7, RZ, 0xc0, !PT ;  /* 0x000000072aff7812 */ /* 0x000fda000780c0ff */
[----:B------:R-:W-:Y:S05]  /*1d20*/  @!P0 BRA `(.L_x_13) ;  /* 0x0000000c006c8947 */ /* 0x000fea0003800000 */
[----:B------:R-:W-:-:S04]  /*1d30*/  IADD3 R6, PT, PT, R40, -0x1, RZ ;  /* 0xffffffff28067810 */ /* 0x000fc80007ffe0ff */
[----:B------:R-:W-:-:S13]  /*1d40*/  ISETP.GE.U32.AND P0, PT, R6, 0x3, PT ;  /* 0x000000030600780c */ /* 0x000fda0003f06070 */
[----:B------:R-:W-:Y:S05]  /*1d50*/  @!P0 BRA `(.L_x_31) ;  /* 0x0000000400c88947 */ /* 0x000fea0003800000 */
[----:B0-----:R-:W2:Y:S01]  /*1d60*/  LDG.E.64 R20, desc[UR6][R12.64] ;  /* 0x000000060c147981 */ /* 0x001ea2000c1e1b00 */
[----:B------:R-:W0:Y:S02]  /*1d70*/  LDCU UR8, c[0x0][0x390] ;  /* 0x00007200ff0877ac */ /* 0x000e240008000800 */
[----:B0-----:R-:W-:-:S04]  /*1d80*/  IMAD R35, R7, UR8, R0 ;  /* 0x0000000807237c24 */ /* 0x001fc8000f8e0200 */
[----:B------:R-:W-:-:S05]  /*1d90*/  IMAD.WIDE R34, R35, 0x8, R16 ;  /* 0x0000000823227825 */ /* 0x000fca00078e0210 */
[----:B------:R-:W3:Y:S01]  /*1da0*/  LDG.E.64 R22, desc[UR6][R34.64] ;  /* 0x0000000622167981 */ /* 0x000ee2000c1e1b00 */
[----:B------:R-:W-:Y:S01]  /*1db0*/  IMAD.MOV.U32 R18, RZ, RZ, 0x1 ;  /* 0x00000001ff127424 */ /* 0x000fe200078e00ff */
[----:B--2---:R-:W0:Y:S05]  /*1dc0*/  MUFU.RCP64H R19, R21 ;  /* 0x0000001500137308 */ /* 0x004e2a0000001800 */
[----:B0-----:R-:W-:-:S08]  /*1dd0*/  DFMA R24, -R20, R18, 1 ;  /* 0x3ff000001418742b */ /* 0x001fd00000000112 */
[----:B------:R-:W-:Y:S01]  /*1de0*/  DFMA R24, R24, R24, R24 ;  /* 0x000000181818722b */ /* 0x000fe20000000018 */
[----:B---3--:R-:W-:-:S07]  /*1df0*/  FSETP.GEU.AND P1, PT, |R23|, 6.5827683646048100446e-37, PT ;  /* 0x036000001700780b */ /* 0x008fce0003f2e200 */
        /* <DEDUP_REMOVED lines=13> */
.L_x_32:
[----:B------:R-:W-:Y:S05]  /*1ed0*/  WARPSYNC.ALL ;  /* 0x0000000000007948 */ /* 0x000fea0003800000 */
[----:B------:R-:W0:Y:S01]  /*1ee0*/  LDCU UR8, c[0x0][0x390] ;  /* 0x00007200ff0877ac */ /* 0x000e220008000800 */
[----:B------:R-:W-:Y:S01]  /*1ef0*/  BAR.SYNC.DEFER_BLOCKING 0x0 ;  /* 0x0000000000007b1d */ /* 0x000fe20000010000 */
[----:B0-----:R-:W-:-:S04]  /*1f00*/  IMAD R33, R9, UR8, R0 ;  /* 0x0000000809217c24 */ /* 0x001fc8000f8e0200 */
        /* <DEDUP_REMOVED lines=26> */
.L_x_34:
[----:B------:R-:W-:Y:S05]  /*20b0*/  BSYNC.RECONVERGENT B2 ;  /* 0x0000000000027941 */ /* 0x000fea0003800200 */
.L_x_33:
        /* <DEDUP_REMOVED lines=26> */
.L_x_36:
[----:B------:R-:W-:Y:S05]  /*2260*/  BSYNC.RECONVERGENT B2 ;  /* 0x0000000000027941 */ /* 0x000fea0003800200 */
.L_x_35:
        /* <DEDUP_REMOVED lines=26> */
.L_x_38:
[----:B------:R-:W-:Y:S05]  /*2410*/  BSYNC.RECONVERGENT B2 ;  /* 0x0000000000027941 */ /* 0x000fea0003800200 */
.L_x_37:
[----:B------:R-:W-:Y:S06]  /*2420*/  BAR.SYNC.DEFER_BLOCKING 0x0 ;  /* 0x0000000000007b1d */ /* 0x000fec0000010000 */
[----:B------:R-:W2:Y:S04]  /*2430*/  LDG.E.64 R20, desc[UR6][R10.64] ;  /* 0x000000060a147981 */ /* 0x000ea8000c1e1b00 */
[----:B------:R-:W2:Y:S01]  /*2440*/  LDG.E.64 R22, desc[UR6][R32.64+0x18] ;  /* 0x0000180620167981 */ /* 0x000ea2000c1e1b00 */
[----:B------:R-:W-:Y:S01]  /*2450*/  VIADD R0, R0, 0x4 ;  /* 0x0000000400007836 */ /* 0x000fe20000000000 */
[----:B--2---:R-:W-:-:S07]  /*2460*/  DFMA R20, R20, -R18, R22 ;  /* 0x800000121414722b */ /* 0x004fce0000000016 */
[----:B------:R1:W-:Y:S04]  /*2470*/  STG.E.64 desc[UR6][R32.64+0x18], R20 ;  /* 0x0000181420007986 */ /* 0x0003e8000c101b06 */
.L_x_31:
[----:B------:R-:W-:-:S13]  /*2480*/  LOP3.LUT P0, RZ, R40, 0x3, RZ, 0xc0, !PT ;  /* 0x0000000328ff7812 */ /* 0x000fda000780c0ff */
[----:B------:R-:W-:Y:S05]  /*2490*/  @!P0 BRA `(.L_x_13) ;  /* 0x0000000400908947 */ /* 0x000fea0003800000 */
[----:B------:R-:W-:-:S05]  /*24a0*/  LOP3.LUT R40, R5, 0x3, RZ, 0x3c, !PT ;  /* 0x0000000305287812 */ /* 0x000fca00078e3cff */
[----:B------:R-:W-:-:S05]  /*24b0*/  VIADD R40, R40, UR4 ;  /* 0x0000000428287c36 */ /* 0x000fca0008000000 */
[----:B------:R-:W-:-:S04]  /*24c0*/  LOP3.LUT R6, R40, 0x3, RZ, 0xc0, !PT ;  /* 0x0000000328067812 */ /* 0x000fc800078ec0ff */
[----:B------:R-:W-:-:S13]  /*24d0*/  ISETP.NE.AND P0, PT, R6, 0x1, PT ;  /* 0x000000010600780c */ /* 0x000fda0003f05270 */
[----:B------:R-:W-:Y:S05]  /*24e0*/  @!P0 BRA `(.L_x_39) ;  /* 0x0000000000f08947 */ /* 0x000fea0003800000 */
[----:B01----:R-:W2:Y:S01]  /*24f0*/  LDG.E.64 R20, desc[UR6][R12.64] ;  /* 0x000000060c147981 */ /* 0x003ea2000c1e1b00 */
[----:B------:R-:W0:Y:S02]  /*2500*/  LDCU UR8, c[0x0][0x390] ;  /* 0x00007200ff0877ac */ /* 0x000e240008000800 */
[----:B0-----:R-:W-:-:S04]  /*2510*/  IMAD R35, R7, UR8, R0 ;  /* 0x0000000807237c24 */ /* 0x001fc8000f8e0200 */
[----:B------:R-:W-:-:S05]  /*2520*/  IMAD.WIDE R34, R35, 0x8, R16 ;  /* 0x0000000823227825 */ /* 0x000fca00078e0210 */
[----:B------:R-:W3:Y:S01]  /*2530*/  LDG.E.64 R22, desc[UR6][R34.64] ;  /* 0x0000000622167981 */ /* 0x000ee2000c1e1b00 */
[----:B------:R-:W-:Y:S01]  /*2540*/  MOV R18, 0x1 ;  /* 0x0000000100127802 */ /* 0x000fe20000000f00 */
        /* <DEDUP_REMOVED lines=15> */
[----:B------:R-:W-:Y:S02]  /*2640*/  IMAD.MOV.U32 R18, RZ, RZ, R26 ;  /* 0x000000ffff127224 */ /* 0x000fe400078e001a */
[----:B------:R-:W-:-:S07]  /*2650*/  IMAD.MOV.U32 R19, RZ, RZ, R27 ;  /* 0x000000ffff137224 */ /* 0x000fce00078e001b */
.L_x_40:
        /* <DEDUP_REMOVED lines=11> */
[----:B------:R-:W-:Y:S01]  /*2710*/  MOV R24, 0x1 ;  /* 0x0000000100187802 */ /* 0x000fe20000000f00 */
        /* <DEDUP_REMOVED lines=18> */
.L_x_42:
[----:B------:R-:W-:Y:S05]  /*2840*/  BSYNC.RECONVERGENT B2 ;  /* 0x0000000000027941 */ /* 0x000fea0003800200 */
.L_x_41:
[----:B------:R-:W-:Y:S06]  /*2850*/  BAR.SYNC.DEFER_BLOCKING 0x0 ;  /* 0x0000000000007b1d */ /* 0x000fec0000010000 */
[----:B------:R-:W2:Y:S04]  /*2860*/  LDG.E.64 R20, desc[UR6][R10.64] ;  /* 0x000000060a147981 */ /* 0x000ea8000c1e1b00 */
[----:B------:R-:W2:Y:S01]  /*2870*/  LDG.E.64 R22, desc[UR6][R32.64+0x8] ;  /* 0x0000080620167981 */ /* 0x000ea2000c1e1b00 */
[----:B------:R-:W-:Y:S01]  /*2880*/  IADD3 R0, PT, PT, R0, 0x2, RZ ;  /* 0x0000000200007810 */ /* 0x000fe20007ffe0ff */
[----:B--2---:R-:W-:-:S07]  /*2890*/  DFMA R20, R20, -R18, R22 ;  /* 0x800000121414722b */ /* 0x004fce0000000016 */
[----:B------:R2:W-:Y:S04]  /*28a0*/  STG.E.64 desc[UR6][R32.64+0x8], R20 ;  /* 0x0000081420007986 */ /* 0x0005e8000c101b06 */
.L_x_39:
[----:B------:R-:W-:-:S04]  /*28b0*/  LOP3.LUT R40, R40, 0x1, RZ, 0xc0, !PT ;  /* 0x0000000128287812 */ /* 0x000fc800078ec0ff */
[----:B------:R-:W-:-:S13]  /*28c0*/  ISETP.NE.U32.AND P0, PT, R40, 0x1, PT ;  /* 0x000000012800780c */ /* 0x000fda0003f05070 */
[----:B------:R-:W-:Y:S05]  /*28d0*/  @P0 BRA `(.L_x_13) ;  /* 0x0000000000800947 */ /* 0x000fea0003800000 */
[----:B012---:R-:W2:Y:S01]  /*28e0*/  LDG.E.64 R20, desc[UR6][R12.64] ;  /* 0x000000060c147981 */ /* 0x007ea2000c1e1b00 */
[----:B------:R-:W0:Y:S02]  /*28f0*/  LDCU UR8, c[0x0][0x390] ;  /* 0x00007200ff0877ac */ /* 0x000e240008000800 */
[----:B0-----:R-:W-:-:S04]  /*2900*/  IMAD R23, R7, UR8, R0 ;  /* 0x0000000807177c24 */ /* 0x001fc8000f8e0200 */
[----:B------:R-:W-:-:S06]  /*2910*/  IMAD.WIDE R22, R23, 0x8, R16 ;  /* 0x0000000817167825 */ /* 0x000fcc00078e0210 */
        /* <DEDUP_REMOVED lines=19> */
.L_x_43:
        /* <DEDUP_REMOVED lines=9> */
.L_x_13:
[----:B------:R-:W-:Y:S05]  /*2ae0*/  BSYNC B0 ;  /* 0x0000000000007941 */ /* 0x000fea0003800000 */
.L_x_12:
[----:B------:R-:W-:-:S13]  /*2af0*/  ISETP.NE.AND P0, PT, R9, R7, PT ;  /* 0x000000070900720c */ /* 0x000fda0003f05270 */
[----:B------:R-:W0:Y:S01]  /*2b00*/  @!P0 LDC R0, c[0x0][0x390] ;  /* 0x0000e400ff008b82 */ /* 0x000e220000000800 */
[----:B------:R-:W4:Y:S01]  /*2b10*/  @!P0 LDG.E.64 R6, desc[UR6][R14.64] ;  /* 0x000000060e068981 */ /* 0x000f22000c1e1b00 */
[----:B0-----:R-:W-:-:S04]  /*2b20*/  @!P0 IMAD R11, R9, R0, R9 ;  /* 0x00000000090b8224 */ /* 0x001fc800078e0209 */
[----:B------:R-:W-:-:S06]  /*2b30*/  @!P0 IMAD.WIDE R10, R11, 0x8, R16 ;  /* 0x000000080b0a8825 */ /* 0x000fcc00078e0210 */
[----:B------:R-:W4:Y:S01]  /*2b40*/  @!P0 LDG.E.64 R10, desc[UR6][R10.64] ;  /* 0x000000060a0a8981 */ /* 0x000f22000c1e1b00 */
[----:B------:R-:W-:Y:S01]  /*2b50*/  VIADD R3, R3, 0x1 ;  /* 0x0000000103037836 */ /* 0x000fe20000000000 */
[----:B------:R-:W-:Y:S01]  /*2b60*/  IADD3 R5, PT, PT, R5, 0x1, RZ ;  /* 0x0000000105057810 */ /* 0x000fe20007ffe0ff */
[----:B------:R-:W-:Y:S01]  /*2b70*/  VIADD R4, R4, 0x1 ;  /* 0x0000000104047836 */ /* 0x000fe20000000000 */
[----:B----4-:R-:W-:-:S07]  /*2b80*/  @!P0 DMUL R12, R6, R10 ;  /* 0x0000000a060c8228 */ /* 0x010fce0000000000 */
[----:B------:R0:W-:Y:S01]  /*2b90*/  @!P0 STG.E.64 desc[UR6][R14.64], R12 ;  /* 0x0000000c0e008986 */ /* 0x0001e2000c101b06 */
[----:B------:R-:W-:Y:S01]  /*2ba0*/  IMAD.MOV.U32 R7, RZ, RZ, R2 ;  /* 0x000000ffff077224 */ /* 0x000fe200078e0002 */
[----:B------:R-:W-:Y:S06]  /*2bb0*/  @P0 BRA `(.L_x_44) ;  /* 0xffffffd400840947 */ /* 0x000fec000383ffff */
[----:B------:R-:W-:Y:S05]  /*2bc0*/  EXIT ;  /* 0x000000000000794d */ /* 0x000fea0003800000 */
.L_x_11:
[----:B------:R-:W-:Y:S01]  /*2bd0*/  STG.E.64 desc[UR6][R14.64], RZ ;  /* 0x000000ff0e007986 */ /* 0x000fe2000c101b06 */
[----:B------:R-:W-:Y:S05]  /*2be0*/  EXIT ;  /* 0x000000000000794d */ /* 0x000fea0003800000 */
        .weak           $__internal_0_$__cuda_sm20_div_rn_f64_full
        .type           $__internal_0_$__cuda_sm20_div_rn_f64_full,@function
        .size           $__internal_0_$__cuda_sm20_div_rn_f64_full,(.L_x_51 - $__internal_0_$__cuda_sm20_div_rn_f64_full)
$__internal_0_$__cuda_sm20_div_rn_f64_full:
[C---:B------:R-:W-:Y:S01]  /*2bf0*/  FSETP.GEU.AND P0, PT, |R21|.reuse, 1.469367938527859385e-39, PT ;  /* 0x001000001500780b */ /* 0x040fe20003f0e200 */
[----:B------:R-:W-:Y:S01]  /*2c00*/  IMAD.MOV.U32 R36, RZ, RZ, 0x1ca00000 ;  /* 0x1ca00000ff247424 */ /* 0x000fe200078e00ff */
[----:B------:R-:W-:Y:S01]  /*2c10*/  LOP3.LUT R18, R21, 0x800fffff, RZ, 0xc0, !PT ;  /* 0x800fffff15127812 */ /* 0x000fe200078ec0ff */
[----:B------:R-:W-:Y:S01]  /*2c20*/  BSSY B1, `(.L_x_45) ;  /* 0x0000054000017945 */ /* 0x000fe20003800000 */
[C---:B------:R-:W-:Y:S02]  /*2c30*/  FSETP.GEU.AND P2, PT, |R23|.reuse, 1.469367938527859385e-39, PT ;  /* 0x001000001700780b */ /* 0x040fe40003f4e200 */
[----:B------:R-:W-:Y:S01]  /*2c40*/  LOP3.LUT R19, R18, 0x3ff00000, RZ, 0xfc, !PT ;  /* 0x3ff0000012137812 */ /* 0x000fe200078efcff */
[----:B------:R-:W-:Y:S01]  /*2c50*/  IMAD.MOV.U32 R18, RZ, RZ, R20 ;  /* 0x000000ffff127224 */ /* 0x000fe200078e0014 */
[----:B------:R-:W-:Y:S02]  /*2c60*/  MOV R24, 0x1 ;  /* 0x0000000100187802 */ /* 0x000fe40000000f00 */
[----:B------:R-:W-:-:S02]  /*2c70*/  LOP3.LUT R8, R23, 0x7ff00000, RZ, 0xc0, !PT ;  /* 0x7ff0000017087812 */ /* 0x000fc400078ec0ff */
[C---:B------:R-:W-:Y:S01]  /*2c80*/  LOP3.LUT R38, R21.reuse, 0x7ff00000, RZ, 0xc0, !PT ;  /* 0x7ff0000015267812 */ /* 0x040fe200078ec0ff */
[----:B------:R-:W-:Y:S02]  /*2c90*/  @!P0 DMUL R18, R20, 8.98846567431157953865e+307 ;  /* 0x7fe0000014128828 */ /* 0x000fe40000000000 */
[----:B------:R-:W-:Y:S01]  /*2ca0*/  IMAD.MOV.U32 R37, RZ, RZ, R8 ;  /* 0x000000ffff257224 */ /* 0x000fe200078e0008 */
[C---:B------:R-:W-:Y:S02]  /*2cb0*/  ISETP.GE.U32.AND P1, PT, R8.reuse, R38, PT ;  /* 0x000000260800720c */ /* 0x040fe40003f26070 */
[----:B------:R-:W-:Y:S01]  /*2cc0*/  @!P2 LOP3.LUT R29, R21, 0x7ff00000, RZ, 0xc0, !PT ;  /* 0x7ff00000151da812 */ /* 0x000fe200078ec0ff */
[----:B------:R-:W0:Y:S01]  /*2cd0*/  MUFU.RCP64H R25, R19 ;  /* 0x0000001300197308 */ /* 0x000e220000001800 */
[----:B------:R-:W-:Y:S02]  /*2ce0*/  @!P2 MOV R30, RZ ;  /* 0x000000ff001ea202 */ /* 0x000fe40000000f00 */
[----:B------:R-:W-:-:S02]  /*2cf0*/  @!P2 ISETP.GE.U32.AND P3, PT, R8, R29, PT ;  /* 0x0000001d0800a20c */ /* 0x000fc40003f66070 */
[----:B------:R-:W-:Y:S02]  /*2d00*/  @!P0 LOP3.LUT R38, R19, 0x7ff00000, RZ, 0xc0, !PT ;  /* 0x7ff0000013268812 */ /* 0x000fe400078ec0ff */
[----:B------:R-:W-:Y:S02]  /*2d10*/  @!P2 SEL R29, R36, 0x63400000, !P3 ;  /* 0x63400000241da807 */ /* 0x000fe40005800000 */
[----:B------:R-:W-:Y:S01]  /*2d20*/  IADD3 R39, PT, PT, R38, -0x1, RZ ;  /* 0xffffffff26277810 */ /* 0x000fe20007ffe0ff */
[----:B0-----:R-:W-:-:S08]  /*2d30*/  DFMA R26, R24, -R18, 1 ;  /* 0x3ff00000181a742b */ /* 0x001fd00000000812 */
[----:B------:R-:W-:-:S08]  /*2d40*/  DFMA R26, R26, R26, R26 ;  /* 0x0000001a1a1a722b */ /* 0x000fd0000000001a */
[----:B------:R-:W-:Y:S01]  /*2d50*/  DFMA R26, R24, R26, R24 ;  /* 0x0000001a181a722b */ /* 0x000fe20000000018 */
[--C-:B------:R-:W-:Y:S02]  /*2d60*/  @!P2 LOP3.LUT R24, R29, 0x80000000, R23.reuse, 0xf8, !PT ;  /* 0x800000001d18a812 */ /* 0x100fe400078ef817 */
[----:B------:R-:W-:Y:S02]  /*2d70*/  SEL R25, R36, 0x63400000, !P1 ;  /* 0x6340000024197807 */ /* 0x000fe40004800000 */
[----:B------:R-:W-:Y:S01]  /*2d80*/  @!P2 LOP3.LUT R31, R24, 0x100000, RZ, 0xfc, !PT ;  /* 0x00100000181fa812 */ /* 0x000fe200078efcff */
[----:B------:R-:W-:Y:S01]  /*2d90*/  IMAD.MOV.U32 R24, RZ, RZ, R22 ;  /* 0x000000ffff187224 */ /* 0x000fe200078e0016 */
[----:B------:R-:W-:Y:S01]  /*2da0*/  LOP3.LUT R25, R25, 0x800fffff, R23, 0xf8, !PT ;  /* 0x800fffff19197812 */ /* 0x000fe200078ef817 */
[----:B------:R-:W-:-:S05]  /*2db0*/  DFMA R28, R26, -R18, 1 ;  /* 0x3ff000001a1c742b */ /* 0x000fca0000000812 */
[----:B------:R-:W-:-:S03]  /*2dc0*/  @!P2 DFMA R24, R24, 2, -R30 ;  /* 0x400000001818a82b */ /* 0x000fc6000000081e */
[----:B------:R-:W-:-:S07]  /*2dd0*/  DFMA R26, R26, R28, R26 ;  /* 0x0000001c1a1a722b */ /* 0x000fce000000001a */
[----:B------:R-:W-:Y:S01]  /*2de0*/  @!P2 LOP3.LUT R37, R25, 0x7ff00000, RZ, 0xc0, !PT ;  /* 0x7ff000001925a812 */ /* 0x000fe200078ec0ff */
[----:B------:R-:W-:-:S04]  /*2df0*/  DMUL R28, R26, R24 ;  /* 0x000000181a1c7228 */ /* 0x000fc80000000000 */
[----:B------:R-:W-:-:S05]  /*2e00*/  VIADD R30, R37, 0xffffffff ;  /* 0xffffffff251e7836 */ /* 0x000fca0000000000 */
[----:B------:R-:W-:Y:S01]  /*2e10*/  ISETP.GT.U32.AND P0, PT, R30, 0x7feffffe, PT ;  /* 0x7feffffe1e00780c */ /* 0x000fe20003f04070 */
[----:B------:R-:W-:-:S03]  /*2e20*/  DFMA R30, R28, -R18, R24 ;  /* 0x800000121c1e722b */ /* 0x000fc60000000018 */
[----:B------:R-:W-:-:S05]  /*2e30*/  ISETP.GT.U32.OR P0, PT, R39, 0x7feffffe, P0 ;  /* 0x7feffffe2700780c */ /* 0x000fca0000704470 */
[----:B------:R-:W-:-:S08]  /*2e40*/  DFMA R30, R26, R30, R28 ;  /* 0x0000001e1a1e722b */ /* 0x000fd0000000001c */
[----:B------:R-:W-:Y:S05]  /*2e50*/  @P0 BRA `(.L_x_46) ;  /* 0x00000000006c0947 */ /* 0x000fea0003800000 */
[----:B------:R-:W-:-:S04]  /*2e60*/  LOP3.LUT R23, R21, 0x7ff00000, RZ, 0xc0, !PT ;  /* 0x7ff0000015177812 */ /* 0x000fc800078ec0ff */
[CC--:B------:R-:W-:Y:S02]  /*2e70*/  VIADDMNMX R22, R8.reuse, -R23.reuse, 0xb9600000, !PT ;  /* 0xb960000008167446 */ /* 0x0c0fe40007800917 */
[----:B------:R-:W-:Y:S02]  /*2e80*/  ISETP.GE.U32.AND P0, PT, R8, R23, PT ;  /* 0x000000170800720c */ /* 0x000fe40003f06070 */
[----:B------:R-:W-:Y:S02]  /*2e90*/  VIMNMX R8, PT, PT, R22, 0x46a00000, PT ;  /* 0x46a0000016087848 */ /* 0x000fe40003fe0100 */
[----:B------:R-:W-:Y:S02]  /*2ea0*/  SEL R23, R36, 0x63400000, !P0 ;  /* 0x6340000024177807 */ /* 0x000fe40004000000 */
[----:B------:R-:W-:-:S03]  /*2eb0*/  MOV R22, RZ ;  /* 0x000000ff00167202 */ /* 0x000fc60000000f00 */
[----:B------:R-:W-:-:S04]  /*2ec0*/  IMAD.IADD R8, R8, 0x1, -R23 ;  /* 0x0000000108087824 */ /* 0x000fc800078e0a17 */
[----:B------:R-:W-:-:S06]  /*2ed0*/  VIADD R23, R8, 0x7fe00000 ;  /* 0x7fe0000008177836 */ /* 0x000fcc0000000000 */
[----:B------:R-:W-:-:S10]  /*2ee0*/  DMUL R26, R30, R22 ;  /* 0x000000161e1a7228 */ /* 0x000fd40000000000 */
[----:B------:R-:W-:-:S13]  /*2ef0*/  FSETP.GTU.AND P0, PT, |R27|, 1.469367938527859385e-39, PT ;  /* 0x001000001b00780b */ /* 0x000fda0003f0c200 */
[----:B------:R-:W-:Y:S05]  /*2f00*/  @P0 BRA `(.L_x_47) ;  /* 0x0000000000940947 */ /* 0x000fea0003800000 */
[----:B------:R-:W-:Y:S01]  /*2f10*/  DFMA R18, R30, -R18, R24 ;  /* 0x800000121e12722b */ /* 0x000fe20000000018 */
[----:B------:R-:W-:-:S09]  /*2f20*/  IMAD.MOV.U32 R22, RZ, RZ, RZ ;  /* 0x000000ffff167224 */ /* 0x000fd200078e00ff */
[C---:B------:R-:W-:Y:S02]  /*2f30*/  FSETP.NEU.AND P0, PT, R19.reuse, RZ, PT ;  /* 0x000000ff1300720b */ /* 0x040fe40003f0d000 */
[----:B------:R-:W-:-:S04]  /*2f40*/  LOP3.LUT R21, R19, 0x80000000, R21, 0x48, !PT ;  /* 0x8000000013157812 */ /* 0x000fc800078e4815 */
[----:B------:R-:W-:-:S07]  /*2f50*/  LOP3.LUT R23, R21, R23, RZ, 0xfc, !PT ;  /* 0x0000001715177212 */ /* 0x000fce00078efcff */
[----:B------:R-:W-:Y:S05]  /*2f60*/  @!P0 BRA `(.L_x_47) ;  /* 0x00000000007c8947 */ /* 0x000fea0003800000 */
[----:B------:R-:W-:Y:S01]  /*2f70*/  IADD3 R19, PT, PT, -R8, RZ, RZ ;  /* 0x000000ff08137210 */ /* 0x000fe20007ffe1ff */
[----:B------:R-:W-:Y:S01]  /*2f80*/  IMAD.MOV.U32 R18, RZ, RZ, RZ ;  /* 0x000000ffff127224 */ /* 0x000fe200078e00ff */
[----:B------:R-:W-:-:S05]  /*2f90*/  DMUL.RP R22, R30, R22 ;  /* 0x000000161e167228 */ /* 0x000fca0000008000 */
[----:B------:R-:W-:-:S05]  /*2fa0*/  DFMA R18, R26, -R18, R30 ;  /* 0x800000121a12722b */ /* 0x000fca000000001e */
[----:B------:R-:W-:Y:S02]  /*2fb0*/  LOP3.LUT R21, R23, R21, RZ, 0x3c, !PT ;  /* 0x0000001517157212 */ /* 0x000fe400078e3cff */
[----:B------:R-:W-:-:S04]  /*2fc0*/  IADD3 R18, PT, PT, -R8, -0x43300000, RZ ;  /* 0xbcd0000008127810 */ /* 0x000fc80007ffe1ff */
[----:B------:R-:W-:-:S04]  /*2fd0*/  FSETP.NEU.AND P0, PT, |R19|, R18, PT ;  /* 0x000000121300720b */ /* 0x000fc80003f0d200 */
[----:B------:R-:W-:Y:S02]  /*2fe0*/  FSEL R26, R22, R26, !P0 ;  /* 0x0000001a161a7208 */ /* 0x000fe40004000000 */
[----:B------:R-:W-:Y:S01]  /*2ff0*/  FSEL R27, R21, R27, !P0 ;  /* 0x0000001b151b7208 */ /* 0x000fe20004000000 */
[----:B------:R-:W-:Y:S06]  /*3000*/  BRA `(.L_x_47) ;  /* 0x0000000000547947 */ /* 0x000fec0003800000 */
.L_x_46:
[----:B------:R-:W-:-:S14]  /*3010*/  DSETP.NAN.AND P0, PT, R22, R22, PT ;  /* 0x000000161600722a */ /* 0x000fdc0003f08000 */
[----:B------:R-:W-:Y:S05]  /*3020*/  @P0 BRA `(.L_x_48) ;  /* 0x0000000000440947 */ /* 0x000fea0003800000 */
[----:B------:R-:W-:-:S14]  /*3030*/  DSETP.NAN.AND P0, PT, R20, R20, PT ;  /* 0x000000141400722a */ /* 0x000fdc0003f08000 */
[----:B------:R-:W-:Y:S05]  /*3040*/  @P0 BRA `(.L_x_49) ;  /* 0x0000000000300947 */ /* 0x000fea0003800000 */
[----:B------:R-:W-:Y:S01]  /*3050*/  ISETP.NE.AND P0, PT, R37, R38, PT ;  /* 0x000000262500720c */ /* 0x000fe20003f05270 */
[----:B------:R-:W-:Y:S01]  /*3060*/  IMAD.MOV.U32 R27, RZ, RZ, -0x80000 ;  /* 0xfff80000ff1b7424 */ /* 0x000fe200078e00ff */
[----:B------:R-:W-:-:S11]  /*3070*/  MOV R26, 0x0 ;  /* 0x00000000001a7802 */ /* 0x000fd60000000f00 */
[----:B------:R-:W-:Y:S05]  /*3080*/  @!P0 BRA `(.L_x_47) ;  /* 0x0000000000348947 */ /* 0x000fea0003800000 */
[----:B------:R-:W-:Y:S02]  /*3090*/  ISETP.NE.AND P0, PT, R37, 0x7ff00000, PT ;  /* 0x7ff000002500780c */ /* 0x000fe40003f05270 */
[----:B------:R-:W-:Y:S02]  /*30a0*/  LOP3.LUT R27, R23, 0x80000000, R21, 0x48, !PT ;  /* 0x80000000171b7812 */ /* 0x000fe400078e4815 */
[----:B------:R-:W-:-:S13]  /*30b0*/  ISETP.EQ.OR P0, PT, R38, RZ, !P0 ;  /* 0x000000ff2600720c */ /* 0x000fda0004702670 */
[----:B------:R-:W-:Y:S02]  /*30c0*/  @P0 LOP3.LUT R8, R27, 0x7ff00000, RZ, 0xfc, !PT ;  /* 0x7ff000001b080812 */ /* 0x000fe400078efcff */
[----:B------:R-:W-:Y:S01]  /*30d0*/  @!P0 MOV R26, RZ ;  /* 0x000000ff001a8202 */ /* 0x000fe20000000f00 */
[----:B------:R-:W-:Y:S01]  /*30e0*/  @P0 IMAD.MOV.U32 R26, RZ, RZ, RZ ;  /* 0x000000ffff1a0224 */ /* 0x000fe200078e00ff */
[----:B------:R-:W-:Y:S01]  /*30f0*/  @P0 MOV R27, R8 ;  /* 0x00000008001b0202 */ /* 0x000fe20000000f00 */
[----:B------:R-:W-:Y:S06]  /*3100*/  BRA `(.L_x_47) ;  /* 0x0000000000147947 */ /* 0x000fec0003800000 */
.L_x_49:
[----:B------:R-:W-:Y:S01]  /*3110*/  LOP3.LUT R27, R21, 0x80000, RZ, 0xfc, !PT ;  /* 0x00080000151b7812 */ /* 0x000fe200078efcff */
[----:B------:R-:W-:Y:S01]  /*3120*/  IMAD.MOV.U32 R26, RZ, RZ, R20 ;  /* 0x000000ffff1a7224 */ /* 0x000fe200078e0014 */
[----:B------:R-:W-:Y:S06]  /*3130*/  BRA `(.L_x_47) ;  /* 0x0000000000087947 */ /* 0x000fec0003800000 */
.L_x_48:
[----:B------:R-:W-:Y:S02]  /*3140*/  LOP3.LUT R27, R23, 0x80000, RZ, 0xfc, !PT ;  /* 0x00080000171b7812 */ /* 0x000fe400078efcff */
[----:B------:R-:W-:-:S07]  /*3150*/  MOV R26, R22 ;  /* 0x00000016001a7202 */ /* 0x000fce0000000f00 */
.L_x_47:
[----:B------:R-:W-:Y:S05]  /*3160*/  BSYNC B1 ;  /* 0x0000000000017941 */ /* 0x000fea0003800000 */
.L_x_45:
[----:B------:R-:W-:Y:S02]  /*3170*/  HFMA2 R19, -RZ, RZ, 0, 0 ;  /* 0x00000000ff137431 */ /* 0x000fe400000001ff */
[----:B------:R-:W-:-:S04]  /*3180*/  IMAD.MOV.U32 R18, RZ, RZ, R6 ;  /* 0x000000ffff127224 */ /* 0x000fc800078e0006 */
[----:B------:R-:W-:Y:S05]  /*3190*/  RET.REL.NODEC R18 `(_Z16determinantOnGPUPdS_i) ;  /* 0xffffffcc12987950 */ /* 0x000fea0003c3ffff */
.L_x_50:
[----:B------:R-:W-:-:S00]  /*31a0*/  BRA `(.L_x_50) ;  /* 0xfffffffc00fc7947 */ /* 0x000fc0000383ffff */
[----:B------:R-:W-:-:S00]  /*31b0*/  NOP ;  /* 0x0000000000007918 */ /* 0x000fc00000000000 */
        /* <DEDUP_REMOVED lines=12> */
.L_x_51:


//--------------------- .nv.shared.reserved.0     --------------------------
	.section	.nv.shared.reserved.0,"aw",@nobits
	.weak		__nv_reservedSMEM_offset_0_alias
	.size		__nv_reservedSMEM_offset_0_alias, 0, 64
	.other		__nv_reservedSMEM_offset_0_alias,@"STO_CUDA_RESERVED_SHARED STV_DEFAULT"
__nv_reservedSMEM_offset_0_alias:
	.zero		0
	.zero		64


//--------------------- .nv.constant0._Z16determinantOnGPUPdS_i --------------------------
	.section	.nv.constant0._Z16determinantOnGPUPdS_i,"a",@progbits
	.sectionflags	@""
	.align	4
.nv.constant0._Z16determinantOnGPUPdS_i:
	.zero		916


//--------------------- SYMBOLS --------------------------

	.type		.nv.reservedSmem.offset0,@object
	.size		.nv.reservedSmem.offset0,0x4
